// auto-generated by cutlass_sweep.gemm — config: {"arch": "sm_90", "cluster_m": 2, "cluster_n": 1, "dtype": "e4m3", "stages": 4, "tile_k": 32, "tile_m": 64, "tile_n": 256}
#include "cutlass/cutlass.h"
#include "cutlass/gemm/collective/collective_builder.hpp"
#include "cutlass/gemm/device/gemm_universal_adapter.h"
#include "cutlass/gemm/kernel/gemm_universal.hpp"
#include "cutlass/epilogue/collective/collective_builder.hpp"

using ElemA = cutlass::float_e4m3_t;
using ElemB = cutlass::float_e4m3_t;
using ElemCD = cutlass::float_e4m3_t;
using Acc  = float;
using TileShape    = cute::Shape<cute::_64, cute::_256, cute::_32>;
using ClusterShape = cute::Shape<cute::_2, cute::_1, cute::_1>;

using CollectiveEpilogue = typename cutlass::epilogue::collective::CollectiveBuilder<
    cutlass::arch::Sm90, cutlass::arch::OpClassTensorOp,
    TileShape, ClusterShape,
    cutlass::epilogue::collective::EpilogueTileAuto,
    Acc, Acc,
    ElemCD, cutlass::layout::RowMajor, 128 / cutlass::sizeof_bits<ElemCD>::value,
    ElemCD, cutlass::layout::RowMajor, 128 / cutlass::sizeof_bits<ElemCD>::value,
    cutlass::epilogue::collective::EpilogueScheduleAuto
  >::CollectiveOp;

using CollectiveMainloop = typename cutlass::gemm::collective::CollectiveBuilder<
    cutlass::arch::Sm90, cutlass::arch::OpClassTensorOp,
    ElemA, cutlass::layout::RowMajor, 128 / cutlass::sizeof_bits<ElemA>::value,
    ElemB, cutlass::layout::ColumnMajor, 128 / cutlass::sizeof_bits<ElemB>::value,
    Acc,
    TileShape, ClusterShape,
    cutlass::gemm::collective::StageCount<4>,
    cutlass::gemm::collective::KernelScheduleAuto
  >::CollectiveOp;

using GemmKernel = cutlass::gemm::kernel::GemmUniversal<
    cute::Shape<int,int,int,int>,
    CollectiveMainloop,
    CollectiveEpilogue
>;
using Gemm = cutlass::gemm::device::GemmUniversalAdapter<GemmKernel>;

// Force the device kernel symbol into the cubin without needing a host main.
auto* _anchor = &cutlass::device_kernel<GemmKernel>;


// ===== COMPILED SASS (sm_90a) =====

	.target	sm_90a

	.elftype	@"ET_EXEC"


//--------------------- .note.nv.tkinfo           --------------------------
	.section	.note.nv.tkinfo,"",@"SHT_NOTE"
	.sectionflags	@"SHF_NOTE_NV_TKINFO"
	.tkinfo
        /*0018*/ 	.word	0x00000002
        /*0030*/ 	.string	""
        /*0030*/ 	.string	"ptxas"
        /*0030*/ 	.string	"Cuda compilation tools, release 13.0, V13.0.88"
        /*0030*/ 	.string	"Build cuda_13.0.r13.0/compiler.36424714_0"
        /*0030*/ 	.string	"-arch sm_90a -m 64 "



//--------------------- .note.nv.cuinfo           --------------------------
	.section	.note.nv.cuinfo,"",@"SHT_NOTE"
	.sectionflags	@"SHF_NOTE_NV_CUINFO"
        /*0018*/ 	.short	0x0002
        /*001a*/ 	.short	0x005a
        /*001c*/ 	.short	0x0082
	.zero		2


//--------------------- .nv.info                  --------------------------
	.section	.nv.info,"",@"SHT_CUDA_INFO"
	.align	4


	//----- nvinfo : EIATTR_REGCOUNT
	.align		4
        /*0000*/ 	.byte	0x04, 0x2f
        /*0002*/ 	.short	(.L_12 - .L_11)
	.align		4
.L_11:
        /*0004*/ 	.word	index@(_ZN7cutlass13device_kernelINS_4gemm6kernel13GemmUniversalIN4cute5tupleIJiiiiEEENS1_10collective13CollectiveMmaINS1_37MainloopSm90TmaGmmaWarpSpecializedFP8ILi4ENS5_IJNS4_1CILi2EEENSA_ILi1EEESC_EEENS1_32KernelTmaWarpSpecializedPingpongEEENS5_IJNSA_ILi64EEENSA_ILi256EEENSA_ILi32EEEEEENS_12float_e4m3_tENS5_IJlSC_lEEESK_SL_NS4_8TiledMMAINS4_8MMA_AtomIJNS4_4SM904GMMA31MMA_64x256x32_F32E4M3E4M3_SS_TNILNSP_7ScaleInE1ELSR_1EEEEEENS4_6LayoutINS5_IJSC_SC_SC_EEENS5_IJNSA_ILi0EEESW_SW_EEEEENS5_IJNS4_10UnderscoreESZ_SZ_EEEEENS4_13SM90_TMA_LOADENS4_14ComposedLayoutINS4_7SwizzleILi1ELi4ELi3EEENS4_18smem_ptr_flag_bitsILi8EEENSU_INS5_IJNSA_ILi8EEESI_EEENS5_IJSI_SC_EEEEEEEvNS4_8identityENS4_23SM90_TMA_LOAD_MULTICASTES1C_vS1D_EENS_8epilogue10collective6detail29Sm90TmaWarpSpecializedAdapterINS1H_15DefaultEpilogueISK_SL_SL_NS1G_6thread17LinearCombinationISK_Li1EffLNS1L_9ScaleType4KindE0ELNS_15FloatRoundStyleE2ESK_EENS1_15EpilogueDefaultEEEEEvvEEEEvNT_6ParamsE)
        /*0008*/ 	.word	0x000000a8


	//----- nvinfo : EIATTR_FRAME_SIZE
	.align		4
.L_12:
        /*000c*/ 	.byte	0x04, 0x11
        /*000e*/ 	.short	(.L_14 - .L_13)
	.align		4
.L_13:
        /*0010*/ 	.word	index@(_ZN7cutlass13device_kernelINS_4gemm6kernel13GemmUniversalIN4cute5tupleIJiiiiEEENS1_10collective13CollectiveMmaINS1_37MainloopSm90TmaGmmaWarpSpecializedFP8ILi4ENS5_IJNS4_1CILi2EEENSA_ILi1EEESC_EEENS1_32KernelTmaWarpSpecializedPingpongEEENS5_IJNSA_ILi64EEENSA_ILi256EEENSA_ILi32EEEEEENS_12float_e4m3_tENS5_IJlSC_lEEESK_SL_NS4_8TiledMMAINS4_8MMA_AtomIJNS4_4SM904GMMA31MMA_64x256x32_F32E4M3E4M3_SS_TNILNSP_7ScaleInE1ELSR_1EEEEEENS4_6LayoutINS5_IJSC_SC_SC_EEENS5_IJNSA_ILi0EEESW_SW_EEEEENS5_IJNS4_10UnderscoreESZ_SZ_EEEEENS4_13SM90_TMA_LOADENS4_14ComposedLayoutINS4_7SwizzleILi1ELi4ELi3EEENS4_18smem_ptr_flag_bitsILi8EEENSU_INS5_IJNSA_ILi8EEESI_EEENS5_IJSI_SC_EEEEEEEvNS4_8identityENS4_23SM90_TMA_LOAD_MULTICASTES1C_vS1D_EENS_8epilogue10collective6detail29Sm90TmaWarpSpecializedAdapterINS1H_15DefaultEpilogueISK_SL_SL_NS1G_6thread17LinearCombinationISK_Li1EffLNS1L_9ScaleType4KindE0ELNS_15FloatRoundStyleE2ESK_EENS1_15EpilogueDefaultEEEEEvvEEEEvNT_6ParamsE)
        /*0014*/ 	.word	0x00000118


	//----- nvinfo : EIATTR_MIN_STACK_SIZE
	.align		4
.L_14:
        /*0018*/ 	.byte	0x04, 0x12
        /*001a*/ 	.short	(.L_16 - .L_15)
	.align		4
.L_15:
        /*001c*/ 	.word	index@(_ZN7cutlass13device_kernelINS_4gemm6kernel13GemmUniversalIN4cute5tupleIJiiiiEEENS1_10collective13CollectiveMmaINS1_37MainloopSm90TmaGmmaWarpSpecializedFP8ILi4ENS5_IJNS4_1CILi2EEENSA_ILi1EEESC_EEENS1_32KernelTmaWarpSpecializedPingpongEEENS5_IJNSA_ILi64EEENSA_ILi256EEENSA_ILi32EEEEEENS_12float_e4m3_tENS5_IJlSC_lEEESK_SL_NS4_8TiledMMAINS4_8MMA_AtomIJNS4_4SM904GMMA31MMA_64x256x32_F32E4M3E4M3_SS_TNILNSP_7ScaleInE1ELSR_1EEEEEENS4_6LayoutINS5_IJSC_SC_SC_EEENS5_IJNSA_ILi0EEESW_SW_EEEEENS5_IJNS4_10UnderscoreESZ_SZ_EEEEENS4_13SM90_TMA_LOADENS4_14ComposedLayoutINS4_7SwizzleILi1ELi4ELi3EEENS4_18smem_ptr_flag_bitsILi8EEENSU_INS5_IJNSA_ILi8EEESI_EEENS5_IJSI_SC_EEEEEEEvNS4_8identityENS4_23SM90_TMA_LOAD_MULTICASTES1C_vS1D_EENS_8epilogue10collective6detail29Sm90TmaWarpSpecializedAdapterINS1H_15DefaultEpilogueISK_SL_SL_NS1G_6thread17LinearCombinationISK_Li1EffLNS1L_9ScaleType4KindE0ELNS_15FloatRoundStyleE2ESK_EENS1_15EpilogueDefaultEEEEEvvEEEEvNT_6ParamsE)
        /*0020*/ 	.word	0x00000118
.L_16:


//--------------------- .nv.compat                --------------------------
	.section	.nv.compat,"",@"SHT_CUDA_COMPAT_INFO"
	.align	4
        /*0000*/ 	.byte	0x02, 0x09, 0x01, 0x00, 0x02, 0x02, 0x04, 0x00, 0x02, 0x05, 0x05, 0x00, 0x03, 0x07, 0x01, 0x01
        /*0010*/ 	.byte	0x02, 0x03, 0x01, 0x00, 0x02, 0x06, 0x01, 0x00, 0x04, 0x0b, 0x08, 0x00, 0x00, 0x00, 0x00, 0x00
        /*0020*/ 	.byte	0x00, 0x00, 0x00, 0x00


//--------------------- .nv.info._ZN7cutlass13device_kernelINS_4gemm6kernel13GemmUniversalIN4cute5tupleIJiiiiEEENS1_10collective13CollectiveMmaINS1_37MainloopSm90TmaGmmaWarpSpecializedFP8ILi4ENS5_IJNS4_1CILi2EEENSA_ILi1EEESC_EEENS1_32KernelTmaWarpSpecializedPingpongEEENS5_IJNSA_ILi64EEENSA_ILi256EEENSA_ILi32EEEEEENS_12float_e4m3_tENS5_IJlSC_lEEESK_SL_NS4_8TiledMMAINS4_8MMA_AtomIJNS4_4SM904GMMA31MMA_64x256x32_F32E4M3E4M3_SS_TNILNSP_7ScaleInE1ELSR_1EEEEEENS4_6LayoutINS5_IJSC_SC_SC_EEENS5_IJNSA_ILi0EEESW_SW_EEEEENS5_IJNS4_10UnderscoreESZ_SZ_EEEEENS4_13SM90_TMA_LOADENS4_14ComposedLayoutINS4_7SwizzleILi1ELi4ELi3EEENS4_18smem_ptr_flag_bitsILi8EEENSU_INS5_IJNSA_ILi8EEESI_EEENS5_IJSI_SC_EEEEEEEvNS4_8identityENS4_23SM90_TMA_LOAD_MULTICASTES1C_vS1D_EENS_8epilogue10collective6detail29Sm90TmaWarpSpecializedAdapterINS1H_15DefaultEpilogueISK_SL_SL_NS1G_6thread17LinearCombinationISK_Li1EffLNS1L_9ScaleType4KindE0ELNS_15FloatRoundStyleE2ESK_EENS1_15EpilogueDefaultEEEEEvvEEEEvNT_6ParamsE --------------------------
	.section	.nv.info._ZN7cutlass13device_kernelINS_4gemm6kernel13GemmUniversalIN4cute5tupleIJiiiiEEENS1_10collective13CollectiveMmaINS1_37MainloopSm90TmaGmmaWarpSpecializedFP8ILi4ENS5_IJNS4_1CILi2EEENSA_ILi1EEESC_EEENS1_32KernelTmaWarpSpecializedPingpongEEENS5_IJNSA_ILi64EEENSA_ILi256EEENSA_ILi32EEEEEENS_12float_e4m3_tENS5_IJlSC_lEEESK_SL_NS4_8TiledMMAINS4_8MMA_AtomIJNS4_4SM904GMMA31MMA_64x256x32_F32E4M3E4M3_SS_TNILNSP_7ScaleInE1ELSR_1EEEEEENS4_6LayoutINS5_IJSC_SC_SC_EEENS5_IJNSA_ILi0EEESW_SW_EEEEENS5_IJNS4_10UnderscoreESZ_SZ_EEEEENS4_13SM90_TMA_LOADENS4_14ComposedLayoutINS4_7SwizzleILi1ELi4ELi3EEENS4_18smem_ptr_flag_bitsILi8EEENSU_INS5_IJNSA_ILi8EEESI_EEENS5_IJSI_SC_EEEEEEEvNS4_8identityENS4_23SM90_TMA_LOAD_MULTICASTES1C_vS1D_EENS_8epilogue10collective6detail29Sm90TmaWarpSpecializedAdapterINS1H_15DefaultEpilogueISK_SL_SL_NS1G_6thread17LinearCombinationISK_Li1EffLNS1L_9ScaleType4KindE0ELNS_15FloatRoundStyleE2ESK_EENS1_15EpilogueDefaultEEEEEvvEEEEvNT_6ParamsE,"",@"SHT_CUDA_INFO"
	.sectionflags	@""
	.align	4


	//----- nvinfo : EIATTR_CUDA_API_VERSION
	.align		4
        /*0000*/ 	.byte	0x04, 0x37
        /*0002*/ 	.short	(.L_18 - .L_17)
.L_17:
        /*0004*/ 	.word	0x00000082


	//----- nvinfo : EIATTR_KPARAM_INFO
	.align		4
.L_18:
        /*0008*/ 	.byte	0x04, 0x17
        /*000a*/ 	.short	(.L_20 - .L_19)
.L_19:
        /*000c*/ 	.word	0x00000000
        /*0010*/ 	.short	0x0000
        /*0012*/ 	.short	0x0070
        /*0014*/ 	.byte	0x00, 0xf0, 0x01, 0x10


	//----- nvinfo : EIATTR_SPARSE_MMA_MASK
	.align		4
.L_20:
        /*0018*/ 	.byte	0x03, 0x50
        /*001a*/ 	.short	0x0000


	//----- nvinfo : EIATTR_MAXREG_COUNT
	.align		4
        /*001c*/ 	.byte	0x03, 0x1b
        /*001e*/ 	.short	0x00a8


	//----- nvinfo : EIATTR_NUM_BARRIERS
	.align		4
        /*0020*/ 	.byte	0x02, 0x4c
        /*0022*/ 	.byte	0x01
	.zero		1


	//----- nvinfo : EIATTR_ANNOTATIONS
	.align		4
        /*0024*/ 	.byte	0x04, 0x55
        /*0026*/ 	.short	(.L_22 - .L_21)


	//   ....[0]....
.L_21:
        /*0028*/ 	.word	0x00000001
        /*002c*/ 	.byte	0x20, 0x07, 0x00, 0x00, 0x01, 0x00, 0x00, 0x00, 0x40, 0x09, 0x00, 0x00, 0x01, 0x00, 0x00, 0x00
        /* <DEDUP_REMOVED lines=209> */
        /*0d4c*/ 	.byte	0x50, 0x03, 0x01, 0x00


	//----- nvinfo : EIATTR_MERCURY_ISA_VERSION
	.align		4
.L_22:
        /*0d50*/ 	.byte	0x03, 0x5f
        /*0d52*/ 	.short	0x0101


	//----- nvinfo : EIATTR_INT_WARP_WIDE_INSTR_OFFSETS
	.align		4
        /*0d54*/ 	.byte	0x04, 0x31
        /*0d56*/ 	.short	(.L_24 - .L_23)


	//   ....[0]....
.L_23:
        /*0d58*/ 	.word	0x000005d0


	//   ....[1]....
        /*0d5c*/ 	.word	0x00000610


	//   ....[2]....
        /*0d60*/ 	.word	0x000006a0


	//   ....[3]....
        /*0d64*/ 	.word	0x000006b0


	//   ....[4]....
        /*0d68*/ 	.word	0x000006d0


	//   ....[5]....
        /*0d6c*/ 	.word	0x000006f0


	//   ....[6]....
        /*0d70*/ 	.word	0x00000810


	//   ....[7]....
        /*0d74*/ 	.word	0x00000820


	//   ....[8]....
        /*0d78*/ 	.word	0x00005670


	//----- nvinfo : EIATTR_COOP_GROUP_MASK_REGIDS
	.align		4
.L_24:
        /*0d7c*/ 	.byte	0x04, 0x29
        /*0d7e*/ 	.short	(.L_26 - .L_25)


	//   ....[0]....
.L_25:
        /*0d80*/ 	.word	0xffffffff


	//   ....[1]....
        /*0d84*/ 	.word	0xffffffff


	//   ....[2]....
        /*0d88*/ 	.word	0xffffffff


	//   ....[3]....
        /*0d8c*/ 	.word	0xffffffff


	//   ....[4]....
        /*0d90*/ 	.word	0xffffffff


	//   ....[5]....
        /*0d94*/ 	.word	0xffffffff


	//   ....[6]....
        /*0d98*/ 	.word	0xffffffff


	//----- nvinfo : EIATTR_COOP_GROUP_INSTR_OFFSETS
	.align		4
.L_26:
        /*0d9c*/ 	.byte	0x04, 0x28
        /*0d9e*/ 	.short	(.L_28 - .L_27)


	//   ....[0]....
.L_27:
        /*0da0*/ 	.word	0x00000070


	//   ....[1]....
        /*0da4*/ 	.word	0x00000090


	//   ....[2]....
        /*0da8*/ 	.word	0x00000190


	//   ....[3]....
        /*0dac*/ 	.word	0x000003b0


	//   ....[4]....
        /*0db0*/ 	.word	0x000003f0


	//   ....[5]....
        /*0db4*/ 	.word	0x000004c0


	//   ....[6]....
        /*0db8*/ 	.word	0x000009c0


	//----- nvinfo : EIATTR_REG_RECONFIG
	.align		4
.L_28:
        /*0dbc*/ 	.byte	0x01, 0x54
	.zero		2


	//----- nvinfo : EIATTR_MBARRIER_INSTR_OFFSETS
	.align		4
        /*0dc0*/ 	.byte	0x04, 0x39
        /*0dc2*/ 	.short	(.L_30 - .L_29)


	//   ....[0]....
.L_29:
        /*0dc4*/ 	.word	0x00000310
        /*0dc8*/ 	.word	0x000000ff
        /*0dcc*/ 	.word	0x00000000
        /*0dd0*/ 	.short	0x0100
        /*0dd2*/ 	.byte	0x0a
	.zero		1


	//   ....[1]....
        /*0dd4*/ 	.word	0x00000320
        /*0dd8*/ 	.word	0x000000ff
        /*0ddc*/ 	.word	0x00000020
        /*0de0*/ 	.short	0x0100
        /*0de2*/ 	.byte	0x0a
	.zero		1


	//   ....[2]....
        /*0de4*/ 	.word	0x00000330
        /*0de8*/ 	.word	0x000000ff
        /*0dec*/ 	.word	0x00000008
        /*0df0*/ 	.short	0x0100
        /*0df2*/ 	.byte	0x0a
	.zero		1


	//   ....[3]....
        /*0df4*/ 	.word	0x00000340
        /*0df8*/ 	.word	0x000000ff
        /*0dfc*/ 	.word	0x00000028
        /*0e00*/ 	.short	0x0100
        /*0e02*/ 	.byte	0x0a
	.zero		1


	//   ....[4]....
        /*0e04*/ 	.word	0x00000350
        /*0e08*/ 	.word	0x000000ff
        /*0e0c*/ 	.word	0x00000010
        /*0e10*/ 	.short	0x0100
        /*0e12*/ 	.byte	0x0a
	.zero		1


	//   ....[5]....
        /*0e14*/ 	.word	0x00000360
        /*0e18*/ 	.word	0x000000ff
        /*0e1c*/ 	.word	0x00000030
        /*0e20*/ 	.short	0x0100
        /*0e22*/ 	.byte	0x0a
	.zero		1


	//   ....[6]....
        /*0e24*/ 	.word	0x00000370
        /*0e28*/ 	.word	0x000000ff
        /*0e2c*/ 	.word	0x00000018
        /*0e30*/ 	.short	0x0100
        /*0e32*/ 	.byte	0x0a
	.zero		1


	//   ....[7]....
        /*0e34*/ 	.word	0x00000380
        /*0e38*/ 	.word	0x000000ff
        /*0e3c*/ 	.word	0x00000038
        /*0e40*/ 	.short	0x0100
        /*0e42*/ 	.byte	0x0a
	.zero		1


	//   ....[8]....
        /*0e44*/ 	.word	0x00000860
        /*0e48*/ 	.word	0x000000ff
        /*0e4c*/ 	.word	0x00000070
        /*0e50*/ 	.short	0x0100
        /*0e52*/ 	.byte	0x0e
	.zero		1


	//   ....[9]....
        /*0e54*/ 	.word	0x000008c0
        /*0e58*/ 	.word	0x000000ff
        /*0e5c*/ 	.word	0x00000078
        /*0e60*/ 	.short	0x0100
        /*0e62*/ 	.byte	0x0e
	.zero		1


	//   ....[10]....
        /*0e64*/ 	.word	0x000008f0
        /*0e68*/ 	.word	0x000000ff
        /*0e6c*/ 	.word	0x00000050
        /*0e70*/ 	.short	0x0100
        /*0e72*/ 	.byte	0x0f
	.zero		1


	//   ....[11]....
        /*0e74*/ 	.word	0x00000950
        /*0e78*/ 	.word	0x000000ff
        /*0e7c*/ 	.word	0x00000058
        /*0e80*/ 	.short	0x0100
        /*0e82*/ 	.byte	0x0f
	.zero		1


	//   ....[12]....
        /*0e84*/ 	.word	0x00000960
        /*0e88*/ 	.word	0x000000ff
        /*0e8c*/ 	.word	0x00000060
        /*0e90*/ 	.short	0x0100
        /*0e92*/ 	.byte	0x0f
	.zero		1


	//   ....[13]....
        /*0e94*/ 	.word	0x00000970
        /*0e98*/ 	.word	0x000000ff
        /*0e9c*/ 	.word	0x00000068
        /*0ea0*/ 	.short	0x0100
        /*0ea2*/ 	.byte	0x0f
	.zero		1


	//   ....[14]....
        /*0ea4*/ 	.word	0x00001860
        /*0ea8*/ 	.word	0x000000ff
        /*0eac*/ 	.word	0xfffffff8
        /*0eb0*/ 	.short	0x010a
        /*0eb2*/ 	.byte	0x11
	.zero		1


	//   ....[15]....
        /*0eb4*/ 	.word	0x00002240
        /*0eb8*/ 	.word	0x000000ff
        /*0ebc*/ 	.word	0x00000000
        /*0ec0*/ 	.short	0x010a
        /*0ec2*/ 	.byte	0x04
	.zero		1


	//   ....[16]....
        /*0ec4*/ 	.word	0x00002280
        /*0ec8*/ 	.word	0x000000ff
        /*0ecc*/ 	.word	0x00000000
        /*0ed0*/ 	.short	0x010a
        /*0ed2*/ 	.byte	0x04
	.zero		1


	//   ....[17]....
        /*0ed4*/ 	.word	0x00003410
        /*0ed8*/ 	.word	0x000000ff
        /*0edc*/ 	.word	0x00000000
        /*0ee0*/ 	.short	0x010a
        /*0ee2*/ 	.byte	0x08
	.zero		1


	//   ....[18]....
        /*0ee4*/ 	.word	0x00003450
        /*0ee8*/ 	.word	0x000000ff
        /*0eec*/ 	.word	0x00000000
        /*0ef0*/ 	.short	0x010a
        /*0ef2*/ 	.byte	0x08
	.zero		1


	//   ....[19]....
        /*0ef4*/ 	.word	0x000044c0
        /*0ef8*/ 	.word	0x000000e5
        /*0efc*/ 	.word	0x00000000
        /*0f00*/ 	.short	0x0101
        /*0f02*/ 	.byte	0x3f
	.zero		1


	//   ....[20]....
        /*0f04*/ 	.word	0x00005580
        /*0f08*/ 	.word	0x000000e3
        /*0f0c*/ 	.word	0x00000000
        /*0f10*/ 	.short	0x0101
        /*0f12*/ 	.byte	0x24
	.zero		1


	//   ....[21]....
        /*0f14*/ 	.word	0x000056f0
        /*0f18*/ 	.word	0x00000018
        /*0f1c*/ 	.word	0x00000000
        /*0f20*/ 	.short	0x0101
        /*0f22*/ 	.byte	0x3f
	.zero		1


	//   ....[22]....
        /*0f24*/ 	.word	0x00005770
        /*0f28*/ 	.word	0x000000ff
        /*0f2c*/ 	.word	0x00000008
        /*0f30*/ 	.short	0x010a
        /*0f32*/ 	.byte	0x11
	.zero		1


	//   ....[23]....
        /*0f34*/ 	.word	0x0000e8f0
        /*0f38*/ 	.word	0x00000000
        /*0f3c*/ 	.word	0x00000000
        /*0f40*/ 	.short	0x0101
        /*0f42*/ 	.byte	0x24
	.zero		1


	//   ....[24]....
        /*0f44*/ 	.word	0x0000f440
        /*0f48*/ 	.word	0x0000000c
        /*0f4c*/ 	.word	0x00000020
        /*0f50*/ 	.short	0x010a
        /*0f52*/ 	.byte	0x3f
	.zero		1


	//   ....[25]....
        /*0f54*/ 	.word	0x0000f820
        /*0f58*/ 	.word	0x00000003
        /*0f5c*/ 	.word	0x00000078
        /*0f60*/ 	.short	0x0101
        /*0f62*/ 	.byte	0x3f
	.zero		1


	//   ....[26]....
        /*0f64*/ 	.word	0x00010040
        /*0f68*/ 	.word	0x00000007
        /*0f6c*/ 	.word	0x00000000
        /*0f70*/ 	.short	0x010a
        /*0f72*/ 	.byte	0x3f
	.zero		1


	//   ....[27]....
        /*0f74*/ 	.word	0x000100c0
        /*0f78*/ 	.word	0x00000009
        /*0f7c*/ 	.word	0x00000000
        /*0f80*/ 	.short	0x010a
        /*0f82*/ 	.byte	0x3f
	.zero		1


	//   ....[28]....
        /*0f84*/ 	.word	0x00010150
        /*0f88*/ 	.word	0x00000006
        /*0f8c*/ 	.word	0x00000000
        /*0f90*/ 	.short	0x010a
        /*0f92*/ 	.byte	0x3f
	.zero		1


	//   ....[29]....
        /*0f94*/ 	.word	0x000101e0
        /*0f98*/ 	.word	0x00000003
        /*0f9c*/ 	.word	0x00000000
        /*0fa0*/ 	.short	0x010a
        /*0fa2*/ 	.byte	0x3f
	.zero		1


	//   ....[30]....
        /*0fa4*/ 	.word	0x00010250
        /*0fa8*/ 	.word	0x00000003
        /*0fac*/ 	.word	0xfffffff8
        /*0fb0*/ 	.short	0x010a
        /*0fb2*/ 	.byte	0x3f
	.zero		1


	//   ....[31]....
        /*0fb4*/ 	.word	0x000102b0
        /*0fb8*/ 	.word	0x00000003
        /*0fbc*/ 	.word	0x00000000
        /*0fc0*/ 	.short	0x010a
        /*0fc2*/ 	.byte	0x3f
	.zero		1


	//   ....[32]....
        /*0fc4*/ 	.word	0x00010320
        /*0fc8*/ 	.word	0x00000000
        /*0fcc*/ 	.word	0x00000000
        /*0fd0*/ 	.short	0x010a
        /*0fd2*/ 	.byte	0x3f
	.zero		1


	//   ....[33]....
        /*0fd4*/ 	.word	0x00010390
        /*0fd8*/ 	.word	0x00000019
        /*0fdc*/ 	.word	0x00000008
        /*0fe0*/ 	.short	0x010a
        /*0fe2*/ 	.byte	0x3f
	.zero		1


	//   ....[34]....
        /*0fe4*/ 	.word	0x00010460
        /*0fe8*/ 	.word	0x0000000c
        /*0fec*/ 	.word	0x00000020
        /*0ff0*/ 	.short	0x010a
        /*0ff2*/ 	.byte	0x3f
	.zero		1


	//   ....[35]....
        /*0ff4*/ 	.word	0x00010540
        /*0ff8*/ 	.word	0x00000007
        /*0ffc*/ 	.word	0x00000000
        /*1000*/ 	.short	0x010a
        /*1002*/ 	.byte	0x3f
	.zero		1


	//   ....[36]....
        /*1004*/ 	.word	0x00010590
        /*1008*/ 	.word	0x00000009
        /*100c*/ 	.word	0x00000000
        /*1010*/ 	.short	0x010a
        /*1012*/ 	.byte	0x3f
	.zero		1


	//   ....[37]....
        /*1014*/ 	.word	0x000105e0
        /*1018*/ 	.word	0x00000006
        /*101c*/ 	.word	0x00000000
        /*1020*/ 	.short	0x010a
        /*1022*/ 	.byte	0x3f
	.zero		1


	//----- nvinfo : EIATTR_NUM_MBARRIERS
	.align		4
.L_30:
        /*1024*/ 	.byte	0x03, 0x38
        /*1026*/ 	.short	0x000e


	//----- nvinfo : EIATTR_EXIT_INSTR_OFFSETS
	.align		4
        /*1028*/ 	.byte	0x04, 0x1c
        /*102a*/ 	.short	(.L_32 - .L_31)


	//   ....[0]....
.L_31:
        /*102c*/ 	.word	0x00001540


	//   ....[1]....
        /*1030*/ 	.word	0x000015a0


	//   ....[2]....
        /*1034*/ 	.word	0x0000f100


	//   ....[3]....
        /*1038*/ 	.word	0x0000f130


	//   ....[4]....
        /*103c*/ 	.word	0x00010230


	//----- nvinfo : EIATTR_MAX_THREADS
	.align		4
.L_32:
        /*1040*/ 	.byte	0x04, 0x05
        /*1042*/ 	.short	(.L_34 - .L_33)
.L_33:
        /*1044*/ 	.word	0x00000180
        /*1048*/ 	.word	0x00000001
        /*104c*/ 	.word	0x00000001


	//----- nvinfo : EIATTR_CRS_STACK_SIZE
	.align		4
.L_34:
        /*1050*/ 	.byte	0x04, 0x1e
        /*1052*/ 	.short	(.L_36 - .L_35)
.L_35:
        /*1054*/ 	.word	0x00000000


	//----- nvinfo : EIATTR_CBANK_PARAM_SIZE
	.align		4
.L_36:
        /*1058*/ 	.byte	0x03, 0x19
        /*105a*/ 	.short	0x0470


	//----- nvinfo : EIATTR_PARAM_CBANK
	.align		4
        /*105c*/ 	.byte	0x04, 0x0a
        /*105e*/ 	.short	(.L_38 - .L_37)
	.align		4
.L_37:
        /*1060*/ 	.word	index@(.nv.constant0._ZN7cutlass13device_kernelINS_4gemm6kernel13GemmUniversalIN4cute5tupleIJiiiiEEENS1_10collective13CollectiveMmaINS1_37MainloopSm90TmaGmmaWarpSpecializedFP8ILi4ENS5_IJNS4_1CILi2EEENSA_ILi1EEESC_EEENS1_32KernelTmaWarpSpecializedPingpongEEENS5_IJNSA_ILi64EEENSA_ILi256EEENSA_ILi32EEEEEENS_12float_e4m3_tENS5_IJlSC_lEEESK_SL_NS4_8TiledMMAINS4_8MMA_AtomIJNS4_4SM904GMMA31MMA_64x256x32_F32E4M3E4M3_SS_TNILNSP_7ScaleInE1ELSR_1EEEEEENS4_6LayoutINS5_IJSC_SC_SC_EEENS5_IJNSA_ILi0EEESW_SW_EEEEENS5_IJNS4_10UnderscoreESZ_SZ_EEEEENS4_13SM90_TMA_LOADENS4_14ComposedLayoutINS4_7SwizzleILi1ELi4ELi3EEENS4_18smem_ptr_flag_bitsILi8EEENSU_INS5_IJNSA_ILi8EEESI_EEENS5_IJSI_SC_EEEEEEEvNS4_8identityENS4_23SM90_TMA_LOAD_MULTICASTES1C_vS1D_EENS_8epilogue10collective6detail29Sm90TmaWarpSpecializedAdapterINS1H_15DefaultEpilogueISK_SL_SL_NS1G_6thread17LinearCombinationISK_Li1EffLNS1L_9ScaleType4KindE0ELNS_15FloatRoundStyleE2ESK_EENS1_15EpilogueDefaultEEEEEvvEEEEvNT_6ParamsE)
        /*1064*/ 	.short	0x0210
        /*1066*/ 	.short	0x0470


	//----- nvinfo : EIATTR_SW_WAR
	.align		4
.L_38:
        /*1068*/ 	.byte	0x04, 0x36
        /*106a*/ 	.short	(.L_40 - .L_39)
.L_39:
        /*106c*/ 	.word	0x00000008
.L_40:


//--------------------- .nv.callgraph             --------------------------
	.section	.nv.callgraph,"",@"SHT_CUDA_CALLGRAPH"
	.align	4
	.sectionentsize	8
	.align		4
        /*0000*/ 	.word	0x00000000
	.align		4
        /*0004*/ 	.word	0xffffffff
	.align		4
        /*0008*/ 	.word	0x00000000
	.align		4
        /*000c*/ 	.word	0xfffffffe
	.align		4
        /*0010*/ 	.word	0x00000000
	.align		4
        /*0014*/ 	.word	0xfffffffd
	.align		4
        /*0018*/ 	.word	0x00000000
	.align		4
        /*001c*/ 	.word	0xfffffffc


//--------------------- .nv.constant4             --------------------------
	.section	.nv.constant4,"a",@progbits
	.align	8
	.align		8
.nv.constant4:
        /*0000*/ 	.dword	_ZN39_INTERNAL_262298d6_4_k_cu_e0d5227d_37474cuda3std3__45__cpo5beginE
	.align		8
        /*0008*/ 	.dword	_ZN39_INTERNAL_262298d6_4_k_cu_e0d5227d_37474cuda3std3__45__cpo3endE
	.align		8
        /*0010*/ 	.dword	_ZN39_INTERNAL_262298d6_4_k_cu_e0d5227d_37474cuda3std3__45__cpo6cbeginE
	.align		8
        /*0018*/ 	.dword	_ZN39_INTERNAL_262298d6_4_k_cu_e0d5227d_37474cuda3std3__45__cpo4cendE
	.align		8
        /*0020*/ 	.dword	_ZN39_INTERNAL_262298d6_4_k_cu_e0d5227d_37474cuda3std3__441_GLOBAL__N__262298d6_4_k_cu_e0d5227d_37476ignoreE
	.align		8
        /*0028*/ 	.dword	_ZN39_INTERNAL_262298d6_4_k_cu_e0d5227d_37474cuda3std3__419piecewise_constructE
	.align		8
        /*0030*/ 	.dword	_ZN39_INTERNAL_262298d6_4_k_cu_e0d5227d_37474cuda3std3__48in_placeE
	.align		8
        /*0038*/ 	.dword	_ZN39_INTERNAL_262298d6_4_k_cu_e0d5227d_37474cuda3std6ranges3__45__cpo4swapE
	.align		8
        /*0040*/ 	.dword	_ZN39_INTERNAL_262298d6_4_k_cu_e0d5227d_37474cuda3std6ranges3__45__cpo9iter_moveE
	.align		8
        /*0048*/ 	.dword	_ZN39_INTERNAL_262298d6_4_k_cu_e0d5227d_37474cute7productE
	.align		8
        /*0050*/ 	.dword	_ZN39_INTERNAL_262298d6_4_k_cu_e0d5227d_37474cute1_E


//--------------------- .text._ZN7cutlass13device_kernelINS_4gemm6kernel13GemmUniversalIN4cute5tupleIJiiiiEEENS1_10collective13CollectiveMmaINS1_37MainloopSm90TmaGmmaWarpSpecializedFP8ILi4ENS5_IJNS4_1CILi2EEENSA_ILi1EEESC_EEENS1_32KernelTmaWarpSpecializedPingpongEEENS5_IJNSA_ILi64EEENSA_ILi256EEENSA_ILi32EEEEEENS_12float_e4m3_tENS5_IJlSC_lEEESK_SL_NS4_8TiledMMAINS4_8MMA_AtomIJNS4_4SM904GMMA31MMA_64x256x32_F32E4M3E4M3_SS_TNILNSP_7ScaleInE1ELSR_1EEEEEENS4_6LayoutINS5_IJSC_SC_SC_EEENS5_IJNSA_ILi0EEESW_SW_EEEEENS5_IJNS4_10UnderscoreESZ_SZ_EEEEENS4_13SM90_TMA_LOADENS4_14ComposedLayoutINS4_7SwizzleILi1ELi4ELi3EEENS4_18smem_ptr_flag_bitsILi8EEENSU_INS5_IJNSA_ILi8EEESI_EEENS5_IJSI_SC_EEEEEEEvNS4_8identityENS4_23SM90_TMA_LOAD_MULTICASTES1C_vS1D_EENS_8epilogue10collective6detail29Sm90TmaWarpSpecializedAdapterINS1H_15DefaultEpilogueISK_SL_SL_NS1G_6thread17LinearCombinationISK_Li1EffLNS1L_9ScaleType4KindE0ELNS_15FloatRoundStyleE2ESK_EENS1_15EpilogueDefaultEEEEEvvEEEEvNT_6ParamsE --------------------------
	.section	.text._ZN7cutlass13device_kernelINS_4gemm6kernel13GemmUniversalIN4cute5tupleIJiiiiEEENS1_10collective13CollectiveMmaINS1_37MainloopSm90TmaGmmaWarpSpecializedFP8ILi4ENS5_IJNS4_1CILi2EEENSA_ILi1EEESC_EEENS1_32KernelTmaWarpSpecializedPingpongEEENS5_IJNSA_ILi64EEENSA_ILi256EEENSA_ILi32EEEEEENS_12float_e4m3_tENS5_IJlSC_lEEESK_SL_NS4_8TiledMMAINS4_8MMA_AtomIJNS4_4SM904GMMA31MMA_64x256x32_F32E4M3E4M3_SS_TNILNSP_7ScaleInE1ELSR_1EEEEEENS4_6LayoutINS5_IJSC_SC_SC_EEENS5_IJNSA_ILi0EEESW_SW_EEEEENS5_IJNS4_10UnderscoreESZ_SZ_EEEEENS4_13SM90_TMA_LOADENS4_14ComposedLayoutINS4_7SwizzleILi1ELi4ELi3EEENS4_18smem_ptr_flag_bitsILi8EEENSU_INS5_IJNSA_ILi8EEESI_EEENS5_IJSI_SC_EEEEEEEvNS4_8identityENS4_23SM90_TMA_LOAD_MULTICASTES1C_vS1D_EENS_8epilogue10collective6detail29Sm90TmaWarpSpecializedAdapterINS1H_15DefaultEpilogueISK_SL_SL_NS1G_6thread17LinearCombinationISK_Li1EffLNS1L_9ScaleType4KindE0ELNS_15FloatRoundStyleE2ESK_EENS1_15EpilogueDefaultEEEEEvvEEEEvNT_6ParamsE,"ax",@progbits
	.align	128
.text._ZN7cutlass13device_kernelINS_4gemm6kernel13GemmUniversalIN4cute5tupleIJiiiiEEENS1_10collective13CollectiveMmaINS1_37MainloopSm90TmaGmmaWarpSpecializedFP8ILi4ENS5_IJNS4_1CILi2EEENSA_ILi1EEESC_EEENS1_32KernelTmaWarpSpecializedPingpongEEENS5_IJNSA_ILi64EEENSA_ILi256EEENSA_ILi32EEEEEENS_12float_e4m3_tENS5_IJlSC_lEEESK_SL_NS4_8TiledMMAINS4_8MMA_AtomIJNS4_4SM904GMMA31MMA_64x256x32_F32E4M3E4M3_SS_TNILNSP_7ScaleInE1ELSR_1EEEEEENS4_6LayoutINS5_IJSC_SC_SC_EEENS5_IJNSA_ILi0EEESW_SW_EEEEENS5_IJNS4_10UnderscoreESZ_SZ_EEEEENS4_13SM90_TMA_LOADENS4_14ComposedLayoutINS4_7SwizzleILi1ELi4ELi3EEENS4_18smem_ptr_flag_bitsILi8EEENSU_INS5_IJNSA_ILi8EEESI_EEENS5_IJSI_SC_EEEEEEEvNS4_8identityENS4_23SM90_TMA_LOAD_MULTICASTES1C_vS1D_EENS_8epilogue10collective6detail29Sm90TmaWarpSpecializedAdapterINS1H_15DefaultEpilogueISK_SL_SL_NS1G_6thread17LinearCombinationISK_Li1EffLNS1L_9ScaleType4KindE0ELNS_15FloatRoundStyleE2ESK_EENS1_15EpilogueDefaultEEEEEvvEEEEvNT_6ParamsE:
        .type           _ZN7cutlass13device_kernelINS_4gemm6kernel13GemmUniversalIN4cute5tupleIJiiiiEEENS1_10collective13CollectiveMmaINS1_37MainloopSm90TmaGmmaWarpSpecializedFP8ILi4ENS5_IJNS4_1CILi2EEENSA_ILi1EEESC_EEENS1_32KernelTmaWarpSpecializedPingpongEEENS5_IJNSA_ILi64EEENSA_ILi256EEENSA_ILi32EEEEEENS_12float_e4m3_tENS5_IJlSC_lEEESK_SL_NS4_8TiledMMAINS4_8MMA_AtomIJNS4_4SM904GMMA31MMA_64x256x32_F32E4M3E4M3_SS_TNILNSP_7ScaleInE1ELSR_1EEEEEENS4_6LayoutINS5_IJSC_SC_SC_EEENS5_IJNSA_ILi0EEESW_SW_EEEEENS5_IJNS4_10UnderscoreESZ_SZ_EEEEENS4_13SM90_TMA_LOADENS4_14ComposedLayoutINS4_7SwizzleILi1ELi4ELi3EEENS4_18smem_ptr_flag_bitsILi8EEENSU_INS5_IJNSA_ILi8EEESI_EEENS5_IJSI_SC_EEEEEEEvNS4_8identityENS4_23SM90_TMA_LOAD_MULTICASTES1C_vS1D_EENS_8epilogue10collective6detail29Sm90TmaWarpSpecializedAdapterINS1H_15DefaultEpilogueISK_SL_SL_NS1G_6thread17LinearCombinationISK_Li1EffLNS1L_9ScaleType4KindE0ELNS_15FloatRoundStyleE2ESK_EENS1_15EpilogueDefaultEEEEEvvEEEEvNT_6ParamsE,@function
        .size           _ZN7cutlass13device_kernelINS_4gemm6kernel13GemmUniversalIN4cute5tupleIJiiiiEEENS1_10collective13CollectiveMmaINS1_37MainloopSm90TmaGmmaWarpSpecializedFP8ILi4ENS5_IJNS4_1CILi2EEENSA_ILi1EEESC_EEENS1_32KernelTmaWarpSpecializedPingpongEEENS5_IJNSA_ILi64EEENSA_ILi256EEENSA_ILi32EEEEEENS_12float_e4m3_tENS5_IJlSC_lEEESK_SL_NS4_8TiledMMAINS4_8MMA_AtomIJNS4_4SM904GMMA31MMA_64x256x32_F32E4M3E4M3_SS_TNILNSP_7ScaleInE1ELSR_1EEEEEENS4_6LayoutINS5_IJSC_SC_SC_EEENS5_IJNSA_ILi0EEESW_SW_EEEEENS5_IJNS4_10UnderscoreESZ_SZ_EEEEENS4_13SM90_TMA_LOADENS4_14ComposedLayoutINS4_7SwizzleILi1ELi4ELi3EEENS4_18smem_ptr_flag_bitsILi8EEENSU_INS5_IJNSA_ILi8EEESI_EEENS5_IJSI_SC_EEEEEEEvNS4_8identityENS4_23SM90_TMA_LOAD_MULTICASTES1C_vS1D_EENS_8epilogue10collective6detail29Sm90TmaWarpSpecializedAdapterINS1H_15DefaultEpilogueISK_SL_SL_NS1G_6thread17LinearCombinationISK_Li1EffLNS1L_9ScaleType4KindE0ELNS_15FloatRoundStyleE2ESK_EENS1_15EpilogueDefaultEEEEEvvEEEEvNT_6ParamsE,(.L_x_335 - _ZN7cutlass13device_kernelINS_4gemm6kernel13GemmUniversalIN4cute5tupleIJiiiiEEENS1_10collective13CollectiveMmaINS1_37MainloopSm90TmaGmmaWarpSpecializedFP8ILi4ENS5_IJNS4_1CILi2EEENSA_ILi1EEESC_EEENS1_32KernelTmaWarpSpecializedPingpongEEENS5_IJNSA_ILi64EEENSA_ILi256EEENSA_ILi32EEEEEENS_12float_e4m3_tENS5_IJlSC_lEEESK_SL_NS4_8TiledMMAINS4_8MMA_AtomIJNS4_4SM904GMMA31MMA_64x256x32_F32E4M3E4M3_SS_TNILNSP_7ScaleInE1ELSR_1EEEEEENS4_6LayoutINS5_IJSC_SC_SC_EEENS5_IJNSA_ILi0EEESW_SW_EEEEENS5_IJNS4_10UnderscoreESZ_SZ_EEEEENS4_13SM90_TMA_LOADENS4_14ComposedLayoutINS4_7SwizzleILi1ELi4ELi3EEENS4_18smem_ptr_flag_bitsILi8EEENSU_INS5_IJNSA_ILi8EEESI_EEENS5_IJSI_SC_EEEEEEEvNS4_8identityENS4_23SM90_TMA_LOAD_MULTICASTES1C_vS1D_EENS_8epilogue10collective6detail29Sm90TmaWarpSpecializedAdapterINS1H_15DefaultEpilogueISK_SL_SL_NS1G_6thread17LinearCombinationISK_Li1EffLNS1L_9ScaleType4KindE0ELNS_15FloatRoundStyleE2ESK_EENS1_15EpilogueDefaultEEEEEvvEEEEvNT_6ParamsE)
        .other          _ZN7cutlass13device_kernelINS_4gemm6kernel13GemmUniversalIN4cute5tupleIJiiiiEEENS1_10collective13CollectiveMmaINS1_37MainloopSm90TmaGmmaWarpSpecializedFP8ILi4ENS5_IJNS4_1CILi2EEENSA_ILi1EEESC_EEENS1_32KernelTmaWarpSpecializedPingpongEEENS5_IJNSA_ILi64EEENSA_ILi256EEENSA_ILi32EEEEEENS_12float_e4m3_tENS5_IJlSC_lEEESK_SL_NS4_8TiledMMAINS4_8MMA_AtomIJNS4_4SM904GMMA31MMA_64x256x32_F32E4M3E4M3_SS_TNILNSP_7ScaleInE1ELSR_1EEEEEENS4_6LayoutINS5_IJSC_SC_SC_EEENS5_IJNSA_ILi0EEESW_SW_EEEEENS5_IJNS4_10UnderscoreESZ_SZ_EEEEENS4_13SM90_TMA_LOADENS4_14ComposedLayoutINS4_7SwizzleILi1ELi4ELi3EEENS4_18smem_ptr_flag_bitsILi8EEENSU_INS5_IJNSA_ILi8EEESI_EEENS5_IJSI_SC_EEEEEEEvNS4_8identityENS4_23SM90_TMA_LOAD_MULTICASTES1C_vS1D_EENS_8epilogue10collective6detail29Sm90TmaWarpSpecializedAdapterINS1H_15DefaultEpilogueISK_SL_SL_NS1G_6thread17LinearCombinationISK_Li1EffLNS1L_9ScaleType4KindE0ELNS_15FloatRoundStyleE2ESK_EENS1_15EpilogueDefaultEEEEEvvEEEEvNT_6ParamsE,@"STO_CUDA_ENTRY STV_DEFAULT"
_ZN7cutlass13device_kernelINS_4gemm6kernel13GemmUniversalIN4cute5tupleIJiiiiEEENS1_10collective13CollectiveMmaINS1_37MainloopSm90TmaGmmaWarpSpecializedFP8ILi4ENS5_IJNS4_1CILi2EEENSA_ILi1EEESC_EEENS1_32KernelTmaWarpSpecializedPingpongEEENS5_IJNSA_ILi64EEENSA_ILi256EEENSA_ILi32EEEEEENS_12float_e4m3_tENS5_IJlSC_lEEESK_SL_NS4_8TiledMMAINS4_8MMA_AtomIJNS4_4SM904GMMA31MMA_64x256x32_F32E4M3E4M3_SS_TNILNSP_7ScaleInE1ELSR_1EEEEEENS4_6LayoutINS5_IJSC_SC_SC_EEENS5_IJNSA_ILi0EEESW_SW_EEEEENS5_IJNS4_10UnderscoreESZ_SZ_EEEEENS4_13SM90_TMA_LOADENS4_14ComposedLayoutINS4_7SwizzleILi1ELi4ELi3EEENS4_18smem_ptr_flag_bitsILi8EEENSU_INS5_IJNSA_ILi8EEESI_EEENS5_IJSI_SC_EEEEEEEvNS4_8identityENS4_23SM90_TMA_LOAD_MULTICASTES1C_vS1D_EENS_8epilogue10collective6detail29Sm90TmaWarpSpecializedAdapterINS1H_15DefaultEpilogueISK_SL_SL_NS1G_6thread17LinearCombinationISK_Li1EffLNS1L_9ScaleType4KindE0ELNS_15FloatRoundStyleE2ESK_EENS1_15EpilogueDefaultEEEEEvvEEEEvNT_6ParamsE:
[----:B------:R-:W0:Y:S02]  /*0000*/  LDC R1, c[0x0][0x28] ;  /* 0x00000a00ff017b82 */ /* 0x000e240000000800 */
[----:B0-----:R-:W-:Y:S01]  /*0010*/  VIADD R1, R1, 0xfffffee8 ;  /* 0xfffffee801017836 */ /* 0x001fe20000000000 */
[----:B------:R-:W0:Y:S01]  /*0020*/  S2R R2, SR_TID.X ;  /* 0x0000000000027919 */ /* 0x000e220000002100 */
[----:B------:R-:W-:Y:S01]  /*0030*/  ELECT P0, URZ, PT ;  /* 0x00000000003f782f */ /* 0x000fe20003800000 */
[----:B------:R-:W-:Y:S01]  /*0040*/  BSSY B0, `(.L_x_0) ;  /* 0x0000014000007945 */ /* 0x000fe20003800000 */
[--C-:B0-----:R-:W-:Y:S02]  /*0050*/  SHF.R.U32.HI R0, RZ, 0x5, R2.reuse ;  /* 0x00000005ff007819 */ /* 0x101fe40000011602 */
[----:B------:R-:W-:-:S03]  /*0060*/  SHF.R.U32.HI R4, RZ, 0x7, R2 ;  /* 0x00000007ff047819 */ /* 0x000fc60000011602 */
[----:B------:R-:W0:Y:S02]  /*0070*/  SHFL.IDX PT, R3, R0, RZ, 0x1f ;  /* 0x00001fff00037589 */ /* 0x000e2400000e0000 */
[----:B0-----:R-:W-:Y:S02]  /*0080*/  R2UR UR6, R3 ;  /* 0x00000000030672ca */ /* 0x001fe400000e0000 */
[----:B------:R0:W1:Y:S11]  /*0090*/  SHFL.IDX PT, R3, R4, RZ, 0x1f ;  /* 0x00001fff04037589 */ /* 0x00007600000e0000 */
[----:B------:R-:W-:-:S02]  /*00a0*/  USHF.R.S32.HI UR4, URZ, 0x1f, UR6 ;  /* 0x0000001f3f047899 */ /* 0x000fc40008011406 */
[----:B------:R-:W-:Y:S02]  /*00b0*/  ISETP.NE.OR P0, PT, RZ, UR6, !P0 ;  /* 0x00000006ff007c0c */ /* 0x000fe4000c705670 */
[----:B------:R-:W-:-:S04]  /*00c0*/  ULEA.HI UR4, UR4, UR6, URZ, 0x2 ;  /* 0x0000000604047291 */ /* 0x000fc8000f8f103f */
[----:B------:R-:W-:-:S04]  /*00d0*/  ULOP3.LUT UR4, UR4, 0xfffffffc, URZ, 0xc0, !UPT ;  /* 0xfffffffc04047892 */ /* 0x000fc8000f8ec03f */
[----:B------:R-:W-:-:S03]  /*00e0*/  UIADD3 UR6, UR6, -UR4, URZ ;  /* 0x8000000406067290 */ /* 0x000fc6000fffe03f */
[----:B01----:R-:W-:Y:S09]  /*00f0*/  @P0 BRA `(.L_x_1) ;  /* 0x0000000000200947 */ /* 0x003ff20003800000 */
[----:B------:R-:W-:Y:S02]  /*0100*/  ULDC.64 UR4, c[0x0][0x198] ;  /* 0x0000660000047ab9 */ /* 0x000fe40000000a00 */
[----:B------:R-:W-:Y:S02]  /*0110*/  UIADD3 UR8, UP0, UR4, 0xf0, URZ ;  /* 0x000000f004087890 */ /* 0x000fe4000ff1e03f */
[----:B------:R-:W-:Y:S02]  /*0120*/  UIADD3 UR4, UP1, UR4, 0x1f0, URZ ;  /* 0x000001f004047890 */ /* 0x000fe4000ff3e03f */
[----:B------:R-:W-:Y:S02]  /*0130*/  UIADD3.X UR9, URZ, UR5, URZ, UP0, !UPT ;  /* 0x000000053f097290 */ /* 0x000fe400087fe43f */
[----:B------:R-:W-:-:S07]  /*0140*/  UIADD3.X UR5, URZ, UR5, URZ, UP1, !UPT ;  /* 0x000000053f057290 */ /* 0x000fce0008ffe43f */
[----:B------:R0:W-:Y:S02]  /*0150*/  UTMACCTL.PF [UR8] ;  /* 0x00000000080079b9 */ /* 0x0001e40008040000 */
[----:B------:R0:W-:Y:S02]  /*0160*/  UTMACCTL.PF [UR4] ;  /* 0x00000000040079b9 */ /* 0x0001e40008040000 */
[----:B0-----:R-:W-:Y:S01]  /*0170*/  NOP ;  /* 0x0000000000007918 */ /* 0x001fe20000000000 */
.L_x_1:
[----:B------:R-:W-:Y:S05]  /*0180*/  BSYNC B0 ;  /* 0x0000000000007941 */ /* 0x000fea0003800000 */
.L_x_0:
[----:B------:R-:W0:Y:S01]  /*0190*/  SHFL.IDX PT, R5, R0, RZ, 0x1f ;  /* 0x00001fff00057589 */ /* 0x000e2200000e0000 */
[----:B------:R-:W-:Y:S01]  /*01a0*/  R2UR UR19, R3 ;  /* 0x00000000031372ca */ /* 0x000fe200000e0000 */
[----:B------:R-:W-:-:S04]  /*01b0*/  UISETP.NE.AND UP0, UPT, UR6, 0x3, UPT ;  /* 0x000000030600788c */ /* 0x000fc8000bf05270 */
[----:B------:R-:W-:-:S08]  /*01c0*/  UISETP.EQ.OR UP0, UPT, UR6, URZ, !UP0 ;  /* 0x0000003f0600728c */ /* 0x000fd0000c702670 */
[----:B------:R-:W-:Y:S02]  /*01d0*/  UIADD3 UR16, UR19, -0x1, URZ ;  /* 0xffffffff13107890 */ /* 0x000fe4000fffe03f */
[----:B------:R-:W-:Y:S02]  /*01e0*/  UISETP.EQ.AND UP0, UPT, UR19, URZ, UP0 ;  /* 0x0000003f1300728c */ /* 0x000fe40008702270 */
[----:B------:R-:W-:Y:S02]  /*01f0*/  UISETP.GE.U32.AND UP1, UPT, UR16, 0x2, UPT ;  /* 0x000000021000788c */ /* 0x000fe4000bf26070 */
[----:B------:R-:W-:Y:S01]  /*0200*/  USEL UR7, URZ, 0x1, !UP0 ;  /* 0x000000013f077887 */ /* 0x000fe2000c000000 */
[----:B0-----:R-:W-:-:S03]  /*0210*/  ISETP.NE.AND P0, PT, R5, RZ, PT ;  /* 0x000000ff0500720c */ /* 0x001fc60003f05270 */
[----:B------:R-:W-:-:S10]  /*0220*/  USEL UR7, UR7, 0x2, UP1 ;  /* 0x0000000207077887 */ /* 0x000fd40008800000 */
[----:B------:R-:W-:Y:S05]  /*0230*/  @P0 BRA `(.L_x_2) ;  /* 0x0000000000580947 */ /* 0x000fea0003800000 */
[----:B------:R-:W0:Y:S01]  /*0240*/  S2UR UR10, SR_CgaCtaId ;  /* 0x00000000000a79c3 */ /* 0x000e220000008800 */
[----:B------:R-:W-:Y:S01]  /*0250*/  UMOV UR4, 0x400 ;  /* 0x0000040000047882 */ /* 0x000fe20000000000 */
[----:B------:R-:W-:Y:S01]  /*0260*/  UMOV UR5, 0x1 ;  /* 0x0000000100057882 */ /* 0x000fe20000000000 */
[----:B------:R-:W-:Y:S01]  /*0270*/  UMOV UR8, 0x2 ;  /* 0x0000000200087882 */ /* 0x000fe20000000000 */
[----:B------:R-:W-:Y:S01]  /*0280*/  ELECT P0, URZ, PT ;  /* 0x00000000003f782f */ /* 0x000fe20003800000 */
[----:B------:R-:W-:-:S04]  /*0290*/  UIADD3 UR8, -UR8, 0x100000, URZ ;  /* 0x0010000008087890 */ /* 0x000fc8000fffe13f */
[----:B------:R-:W-:Y:S02]  /*02a0*/  USHF.L.U32 UR9, UR8, 0xb, URZ ;  /* 0x0000000b08097899 */ /* 0x000fe4000800063f */
[----:B------:R-:W-:Y:S02]  /*02b0*/  USHF.L.U32 UR8, UR8, 0x1, URZ ;  /* 0x0000000108087899 */ /* 0x000fe4000800063f */
[----:B0-----:R-:W-:Y:S02]  /*02c0*/  ULEA UR10, UR10, UR4, 0x18 ;  /* 0x000000040a0a7291 */ /* 0x001fe4000f8ec03f */
[----:B------:R-:W-:-:S04]  /*02d0*/  UIADD3 UR4, -UR5, 0x100000, URZ ;  /* 0x0010000005047890 */ /* 0x000fc8000fffe13f */
[----:B------:R-:W-:Y:S02]  /*02e0*/  USHF.L.U32 UR5, UR4, 0xb, URZ ;  /* 0x0000000b04057899 */ /* 0x000fe4000800063f */
[----:B------:R-:W-:Y:S01]  /*02f0*/  USHF.L.U32 UR4, UR4, 0x1, URZ ;  /* 0x0000000104047899 */ /* 0x000fe2000800063f */
[----:B------:R-:W0:Y:S11]  /*0300*/  FENCE.VIEW.ASYNC.S ;  /* 0x00000000000073c6 */ /* 0x000e360000000000 */
[----:B0-----:R0:W1:Y:S01]  /*0310*/  SYNCS.EXCH.64 URZ, [UR10], UR4 ;  /* 0x000000040a3f75b2 */ /* 0x0010620008000100 */
[----:B------:R0:W2:Y:S01]  /*0320*/  SYNCS.EXCH.64 URZ, [UR10+0x20], UR8 ;  /* 0x000020080a3f75b2 */ /* 0x0000a20008000100 */
[----:B------:R0:W3:Y:S01]  /*0330*/  SYNCS.EXCH.64 URZ, [UR10+0x8], UR4 ;  /* 0x000008040a3f75b2 */ /* 0x0000e20008000100 */
[----:B------:R0:W4:Y:S01]  /*0340*/  SYNCS.EXCH.64 URZ, [UR10+0x28], UR8 ;  /* 0x000028080a3f75b2 */ /* 0x0001220008000100 */
[----:B------:R0:W0:Y:S01]  /*0350*/  SYNCS.EXCH.64 URZ, [UR10+0x10], UR4 ;  /* 0x000010040a3f75b2 */ /* 0x0000220008000100 */
[----:B------:R0:W0:Y:S01]  /*0360*/  SYNCS.EXCH.64 URZ, [UR10+0x30], UR8 ;  /* 0x000030080a3f75b2 */ /* 0x0000220008000100 */
[----:B------:R0:W0:Y:S01]  /*0370*/  SYNCS.EXCH.64 URZ, [UR10+0x18], UR4 ;  /* 0x000018040a3f75b2 */ /* 0x0000220008000100 */
[----:B------:R0:W0:Y:S01]  /*0380*/  SYNCS.EXCH.64 URZ, [UR10+0x38], UR8 ;  /* 0x000038080a3f75b2 */ /* 0x0000220008000100 */
[----:B------:R-:W-:Y:S01]  /*0390*/  NOP ;  /* 0x0000000000007918 */ /* 0x000fe20000000000 */
.L_x_2:
[----:B------:R-:W5:Y:S01]  /*03a0*/  S2UR UR11, SR_CTAID.X ;  /* 0x00000000000b79c3 */ /* 0x000f620000002500 */
[----:B------:R-:W1:Y:S01]  /*03b0*/  SHFL.IDX PT, R8, R0, RZ, 0x1f ;  /* 0x00001fff00087589 */ /* 0x000e6200000e0000 */
[----:B------:R-:W-:Y:S01]  /*03c0*/  SHF.R.S32.HI R3, RZ, 0x1f, R2 ;  /* 0x0000001fff037819 */ /* 0x000fe20000011402 */
[----:B0-----:R-:W-:Y:S01]  /*03d0*/  ULDC UR4, c[0x0][0x150] ;  /* 0x0000540000047ab9 */ /* 0x001fe20000000800 */
[----:B------:R-:W-:Y:S01]  /*03e0*/  ELECT P0, URZ, PT ;  /* 0x00000000003f782f */ /* 0x000fe20003800000 */
[----:B------:R0:W2:Y:S01]  /*03f0*/  SHFL.IDX PT, R9, R0, RZ, 0x1f ;  /* 0x00001fff00097589 */ /* 0x0000a200000e0000 */
[----:B------:R-:W-:Y:S02]  /*0400*/  LEA.HI R3, R3, R2, RZ, 0x7 ;  /* 0x0000000203037211 */ /* 0x000fe400078f38ff */
[----:B------:R-:W-:Y:S01]  /*0410*/  ELECT P1, URZ, PT ;  /* 0x00000000003f782f */ /* 0x000fe20003820000 */
[----:B------:R-:W3:Y:S01]  /*0420*/  S2UR UR9, SR_CTAID.Y ;  /* 0x00000000000979c3 */ /* 0x000ee20000002600 */
[----:B------:R-:W-:Y:S01]  /*0430*/  ULDC UR8, c[0x0][0x144] ;  /* 0x0000510000087ab9 */ /* 0x000fe20000000800 */
[----:B------:R-:W-:Y:S01]  /*0440*/  LOP3.LUT R3, R3, 0xffffff80, RZ, 0xc0, !PT ;  /* 0xffffff8003037812 */ /* 0x000fe200078ec0ff */
[----:B------:R-:W-:Y:S01]  /*0450*/  UMOV UR18, 0x80 ;  /* 0x0000008000127882 */ /* 0x000fe20000000000 */
[----:B------:R-:W-:Y:S01]  /*0460*/  NOP ;  /* 0x0000000000007918 */ /* 0x000fe20000000000 */
[----:B0-----:R-:W-:Y:S01]  /*0470*/  SHF.R.S32.HI R0, RZ, 0x1f, R5 ;  /* 0x0000001fff007819 */ /* 0x001fe20000011405 */
[----:B------:R-:W-:Y:S01]  /*0480*/  NOP ;  /* 0x0000000000007918 */ /* 0x000fe20000000000 */
[----:B------:R-:W-:Y:S01]  /*0490*/  IMAD.IADD R3, R2, 0x1, -R3 ;  /* 0x0000000102037824 */ /* 0x000fe200078e0a03 */
[----:B------:R-:W-:Y:S01]  /*04a0*/  ULDC UR20, c[0x0][0x148] ;  /* 0x0000520000147ab9 */ /* 0x000fe20000000800 */
[----:B------:R-:W-:Y:S01]  /*04b0*/  LEA.HI R0, R0, R5, RZ, 0x2 ;  /* 0x0000000500007211 */ /* 0x000fe200078f10ff */
[----:B------:R-:W0:Y:S01]  /*04c0*/  SHFL.IDX PT, R4, R4, RZ, 0x1f ;  /* 0x00001fff04047589 */ /* 0x000e2200000e0000 */
[----:B------:R-:W-:-:S02]  /*04d0*/  ISETP.NE.AND P2, PT, RZ, UR19, PT ;  /* 0x00000013ff007c0c */ /* 0x000fc4000bf45270 */
[----:B------:R-:W-:Y:S02]  /*04e0*/  SHF.R.S32.HI R6, RZ, 0x1f, R3 ;  /* 0x0000001fff067819 */ /* 0x000fe40000011403 */
[----:B------:R-:W-:Y:S02]  /*04f0*/  LOP3.LUT R0, R0, 0x3ffffffc, RZ, 0xc0, !PT ;  /* 0x3ffffffc00007812 */ /* 0x000fe400078ec0ff */
[----:B-----5:R-:W-:Y:S02]  /*0500*/  I2FP.F32.U32 R10, UR11 ;  /* 0x0000000b000a7c45 */ /* 0x020fe40008201000 */
[----:B------:R-:W-:Y:S01]  /*0510*/  LEA.HI R7, R6, R3, RZ, 0x3 ;  /* 0x0000000306077211 */ /* 0x000fe200078f18ff */
[----:B------:R-:W-:Y:S01]  /*0520*/  IMAD.IADD R0, R5, 0x1, -R0 ;  /* 0x0000000105007824 */ /* 0x000fe200078e0a00 */
[----:B-1----:R-:W-:Y:S01]  /*0530*/  ISETP.NE.OR P0, PT, R8, RZ, !P0 ;  /* 0x000000ff0800720c */ /* 0x002fe20004705670 */
[----:B------:R-:W-:Y:S01]  /*0540*/  FMUL R10, R10, UR4 ;  /* 0x000000040a0a7c20 */ /* 0x000fe20008400000 */
[--C-:B------:R-:W-:Y:S01]  /*0550*/  SHF.R.S32.HI R8, RZ, 0x3, R7.reuse ;  /* 0x00000003ff087819 */ /* 0x100fe20000011407 */
[----:B------:R-:W-:Y:S01]  /*0560*/  ULDC UR4, c[0x0][0x154] ;  /* 0x0000550000047ab9 */ /* 0x000fe20000000800 */
[----:B------:R-:W-:-:S02]  /*0570*/  SHF.R.S32.HI R7, RZ, 0x1f, R7 ;  /* 0x0000001fff077819 */ /* 0x000fc40000011407 */
[----:B--2---:R-:W-:Y:S01]  /*0580*/  ISETP.NE.OR P1, PT, R9, RZ, !P1 ;  /* 0x000000ff0900720c */ /* 0x004fe20004f25670 */
[----:B------:R-:W1:Y:S01]  /*0590*/  F2I.U32.TRUNC.NTZ R10, R10 ;  /* 0x0000000a000a7305 */ /* 0x000e62000020f000 */
[----:B------:R-:W-:Y:S02]  /*05a0*/  LEA.HI R7, R7, R8, RZ, 0x2 ;  /* 0x0000000807077211 */ /* 0x000fe400078f10ff */
[----:B---3--:R-:W-:Y:S02]  /*05b0*/  I2FP.F32.U32 R9, UR9 ;  /* 0x0000000900097c45 */ /* 0x008fe40008201000 */
[----:B------:R-:W-:Y:S01]  /*05c0*/  LOP3.LUT R7, R7, 0xfffffffc, RZ, 0xc0, !PT ;  /* 0xfffffffc07077812 */ /* 0x000fe200078ec0ff */
[----:B------:R-:W-:Y:S02]  /*05d0*/  VOTEU.ALL UP0, P0 ;  /* 0x00000000003f7886 */ /* 0x000fe40000000000 */
[----:B------:R-:W-:Y:S02]  /*05e0*/  FMUL R9, R9, UR4 ;  /* 0x0000000409097c20 */ /* 0x000fe40008400000 */
[----:B------:R-:W-:Y:S01]  /*05f0*/  IMAD.IADD R7, R8, 0x1, -R7 ;  /* 0x0000000108077824 */ /* 0x000fe200078e0a07 */
[----:B------:R-:W2:Y:S01]  /*0600*/  @!UP0 S2UR UR13, SR_CgaCtaId ;  /* 0x00000000000d89c3 */ /* 0x000ea20000008800 */
[----:B------:R-:W-:Y:S01]  /*0610*/  VOTEU.ALL UP1, P1 ;  /* 0x00000000003f7886 */ /* 0x000fe20000820000 */
[----:B------:R-:W-:Y:S01]  /*0620*/  @!UP0 UMOV UR12, 0x400 ;  /* 0x00000400000c8882 */ /* 0x000fe20000000000 */
[----:B------:R-:W-:Y:S01]  /*0630*/  IMAD R0, R0, 0x4, R7 ;  /* 0x0000000400007824 */ /* 0x000fe200078e0207 */
[----:B-1----:R-:W-:Y:S01]  /*0640*/  R2UR UR4, R10 ;  /* 0x000000000a0472ca */ /* 0x002fe200000e0000 */
[----:B------:R-:W1:Y:S01]  /*0650*/  F2I.U32.TRUNC.NTZ R9, R9 ;  /* 0x0000000900097305 */ /* 0x000e62000020f000 */
[----:B------:R-:W-:Y:S01]  /*0660*/  @!UP1 UMOV UR15, 0x400 ;  /* 0x00000400000f9882 */ /* 0x000fe20000000000 */
[C---:B------:R-:W-:Y:S01]  /*0670*/  IMAD.SHL.U32 R5, R0.reuse, 0x4, RZ ;  /* 0x0000000400057824 */ /* 0x040fe200078e00ff */
[----:B------:R-:W3:Y:S01]  /*0680*/  @!UP1 S2UR UR17, SR_CgaCtaId ;  /* 0x00000000001199c3 */ /* 0x000ee20000008800 */
[C---:B------:R-:W-:Y:S01]  /*0690*/  LEA.HI R7, R0.reuse, R0, RZ, 0x1 ;  /* 0x0000000000077211 */ /* 0x040fe200078f08ff */
[----:B------:R-:W-:Y:S01]  /*06a0*/  VOTEU.ALL UP2, P1 ;  /* 0x00000000003f7886 */ /* 0x000fe20000840000 */
[----:B------:R-:W-:Y:S01]  /*06b0*/  VOTEU.ALL UP3, P1 ;  /* 0x00000000003f7886 */ /* 0x000fe20000860000 */
[C---:B------:R-:W-:Y:S01]  /*06c0*/  LOP3.LUT R11, R0.reuse, 0xc, R5, 0x78, !PT ;  /* 0x0000000c000b7812 */ /* 0x040fe200078e7805 */
[----:B------:R-:W-:Y:S01]  /*06d0*/  VOTEU.ALL UP4, P1 ;  /* 0x00000000003f7886 */ /* 0x000fe20000880000 */
[----:B------:R-:W-:Y:S01]  /*06e0*/  LOP3.LUT R7, R7, 0xfffffffe, RZ, 0xc0, !PT ;  /* 0xfffffffe07077812 */ /* 0x000fe200078ec0ff */
[----:B------:R-:W-:Y:S01]  /*06f0*/  VOTEU.ALL UP5, P1 ;  /* 0x00000000003f7886 */ /* 0x000fe200008a0000 */
[----:B------:R-:W5:Y:S01]  /*0700*/  LDC R5, c[0x0][0x140] ;  /* 0x00005000ff057b82 */ /* 0x000f620000000800 */
[----:B------:R-:W-:Y:S01]  /*0710*/  UIADD3 UR4, -UR4, URZ, URZ ;  /* 0x0000003f04047290 */ /* 0x000fe2000fffe13f */
[----:B------:R0:W-:Y:S01]  /*0720*/  STL [R1+0x80], R11 ;  /* 0x0000800b01007387 */ /* 0x0001e20000100800 */
[----:B------:R-:W-:Y:S01]  /*0730*/  IMAD.IADD R7, R0, 0x1, -R7 ;  /* 0x0000000100077824 */ /* 0x000fe200078e0a07 */
[----:B-1----:R-:W-:Y:S01]  /*0740*/  R2UR UR10, R9 ;  /* 0x00000000090a72ca */ /* 0x002fe200000e0000 */
[----:B------:R-:W-:-:S03]  /*0750*/  UIMAD UR8, UR8, UR4, UR11 ;  /* 0x00000004080872a4 */ /* 0x000fc6000f8e020b */
[----:B------:R-:W-:Y:S01]  /*0760*/  UMOV UR4, 0x20 ;  /* 0x0000002000047882 */ /* 0x000fe20000000000 */
[----:B--2---:R-:W-:Y:S02]  /*0770*/  @!UP0 ULEA UR14, UR13, UR12, 0x18 ;  /* 0x0000000c0d0e8291 */ /* 0x004fe4000f8ec03f */
[----:B------:R-:W-:Y:S01]  /*0780*/  ISETP.NE.AND P3, PT, R7, UR8, PT ;  /* 0x0000000807007c0c */ /* 0x000fe2000bf65270 */
[----:B------:R-:W-:-:S04]  /*0790*/  @!UP0 UIADD3 UR4, -UR4, 0x100000, URZ ;  /* 0x0010000004048890 */ /* 0x000fc8000fffe13f */
[----:B------:R-:W-:Y:S02]  /*07a0*/  @!UP0 USHF.L.U32 UR5, UR4, 0xb, URZ ;  /* 0x0000000b04058899 */ /* 0x000fe4000800063f */
[----:B------:R-:W-:Y:S02]  /*07b0*/  @!UP0 USHF.L.U32 UR4, UR4, 0x1, URZ ;  /* 0x0000000104048899 */ /* 0x000fe4000800063f */
[----:B------:R-:W-:-:S04]  /*07c0*/  @!UP1 UIADD3 UR12, -UR18, 0x100000, URZ ;  /* 0x00100000120c9890 */ /* 0x000fc8000fffe13f */
[----:B------:R-:W-:Y:S02]  /*07d0*/  @!UP1 USHF.L.U32 UR13, UR12, 0xb, URZ ;  /* 0x0000000b0c0d9899 */ /* 0x000fe4000800063f */
[----:B------:R-:W-:Y:S02]  /*07e0*/  @!UP1 USHF.L.U32 UR12, UR12, 0x1, URZ ;  /* 0x000000010c0c9899 */ /* 0x000fe4000800063f */
[----:B---3--:R-:W-:Y:S01]  /*07f0*/  @!UP1 ULEA UR15, UR17, UR15, 0x18 ;  /* 0x0000000f110f9291 */ /* 0x008fe2000f8ec03f */
[----:B0-----:R-:W-:Y:S01]  /*0800*/  R2UR UR17, R4 ;  /* 0x00000000041172ca */ /* 0x001fe200000e0000 */
[----:B------:R-:W-:Y:S01]  /*0810*/  VOTEU.ALL UP0, P0 ;  /* 0x00000000003f7886 */ /* 0x000fe20000000000 */
[----:B------:R-:W-:Y:S01]  /*0820*/  VOTEU.ALL UP1, P0 ;  /* 0x00000000003f7886 */ /* 0x000fe20000020000 */
[----:B------:R-:W-:Y:S01]  /*0830*/  UIADD3 UR10, -UR10, URZ, URZ ;  /* 0x0000003f0a0a7290 */ /* 0x000fe2000fffe13f */
[----:B------:R-:W-:Y:S01]  /*0840*/  LOP3.LUT P0, RZ, R3, 0x7, RZ, 0xc0, !PT ;  /* 0x0000000703ff7812 */ /* 0x000fe2000780c0ff */
[----:B------:R-:W0:Y:S02]  /*0850*/  FENCE.VIEW.ASYNC.S ;  /* 0x00000000000073c6 */ /* 0x000e240000000000 */
[----:B0-----:R-:W0:Y:S01]  /*0860*/  @!UP0 SYNCS.EXCH.64 URZ, [UR14+0x70], UR4 ;  /* 0x000070040e3f85b2 */ /* 0x001e220008000100 */
[----:B------:R-:W-:-:S02]  /*0870*/  @P3 LEA.HI R0, R11, R11, RZ, 0x1 ;  /* 0x0000000b0b003211 */ /* 0x000fc400078f08ff */
[----:B------:R-:W-:Y:S02]  /*0880*/  ISETP.LT.U32.AND P0, PT, R11, 0x2, !P0 ;  /* 0x000000020b00780c */ /* 0x000fe40004701070 */
[----:B------:R-:W-:Y:S02]  /*0890*/  @P3 SHF.R.S32.HI R0, RZ, 0x1, R0 ;  /* 0x00000001ff003819 */ /* 0x000fe40000011400 */
[----:B-----5:R-:W-:Y:S02]  /*08a0*/  ISETP.EQ.U32.AND P1, PT, R5, 0x1, PT ;  /* 0x000000010500780c */ /* 0x020fe40003f22070 */
[----:B------:R-:W-:Y:S01]  /*08b0*/  SEL R5, RZ, 0x1, !P0 ;  /* 0x00000001ff057807 */ /* 0x000fe20004000000 */
[----:B------:R1:W2:Y:S01]  /*08c0*/  @!UP1 SYNCS.EXCH.64 URZ, [UR14+0x78], UR4 ;  /* 0x000078040e3f95b2 */ /* 0x0002a20008000100 */
[----:B------:R-:W-:Y:S01]  /*08d0*/  NOP ;  /* 0x0000000000007918 */ /* 0x000fe20000000000 */
[----:B-1----:R-:W-:Y:S01]  /*08e0*/  UIMAD UR4, UR20, UR10, UR9 ;  /* 0x0000000a140472a4 */ /* 0x002fe2000f8e0209 */
[----:B------:R1:W3:Y:S05]  /*08f0*/  @!UP2 SYNCS.EXCH.64 URZ, [UR15+0x50], UR12 ;  /* 0x0000500c0f3fa5b2 */ /* 0x0002ea0008000100 */
[----:B------:R-:W-:Y:S01]  /*0900*/  @P3 ISETP.NE.AND P4, PT, R0, UR4, PT ;  /* 0x0000000400003c0c */ /* 0x000fe2000bf85270 */
[----:B------:R-:W-:-:S03]  /*0910*/  IMAD.MOV.U32 R0, RZ, RZ, 0x1 ;  /* 0x00000001ff007424 */ /* 0x000fc600078e00ff */
[----:B------:R-:W-:-:S04]  /*0920*/  @P3 SEL R0, RZ, 0x1, P4 ;  /* 0x00000001ff003807 */ /* 0x000fc80002000000 */
[----:B------:R-:W-:-:S05]  /*0930*/  LOP3.LUT R0, R0, R5, RZ, 0xc0, !PT ;  /* 0x0000000500007212 */ /* 0x000fca00078ec0ff */
[----:B------:R1:W-:Y:S01]  /*0940*/  STL [R1+0x78], R0 ;  /* 0x0000780001007387 */ /* 0x0003e20000100800 */
[----:B------:R1:W0:Y:S01]  /*0950*/  @!UP3 SYNCS.EXCH.64 URZ, [UR15+0x58], UR12 ;  /* 0x0000580c0f3fb5b2 */ /* 0x0002220008000100 */
[----:B------:R1:W0:Y:S01]  /*0960*/  @!UP4 SYNCS.EXCH.64 URZ, [UR15+0x60], UR12 ;  /* 0x0000600c0f3fc5b2 */ /* 0x0002220008000100 */
[----:B------:R1:W0:Y:S01]  /*0970*/  @!UP5 SYNCS.EXCH.64 URZ, [UR15+0x68], UR12 ;  /* 0x0000680c0f3fd5b2 */ /* 0x0002220008000100 */
[----:B------:R-:W-:Y:S01]  /*0980*/  NOP ;  /* 0x0000000000007918 */ /* 0x000fe20000000000 */
[----:B--2---:R-:W-:Y:S05]  /*0990*/  @!P1 BRA `(.L_x_3) ;  /* 0x0000000000089947 */ /* 0x004fea0003800000 */
[----:B0--34-:R-:W-:Y:S01]  /*09a0*/  UCGABAR_ARV ;  /* 0x00000000000079c7 */ /* 0x019fe20008000000 */
[----:B------:R-:W-:Y:S05]  /*09b0*/  BRA `(.L_x_4) ;  /* 0x0000000000047947 */ /* 0x000fea0003800000 */
.L_x_3:
[----:B0--34-:R-:W-:Y:S01]  /*09c0*/  NOP ;  /* 0x0000000000007918 */ /* 0x019fe20000000000 */
.L_x_4:
[----:B------:R-:W-:Y:S01]  /*09d0*/  ULDC.64 UR4, c[0x0][0x598] ;  /* 0x0001660000047ab9 */ /* 0x000fe20000000a00 */
[----:B------:R-:W-:Y:S01]  /*09e0*/  ULDC.64 UR22, c[0x0][0x208] ;  /* 0x0000820000167ab9 */ /* 0x000fe20000000a00 */
[----:B------:R-:W-:-:S04]  /*09f0*/  ISETP.NE.U32.AND P0, PT, RZ, UR4, PT ;  /* 0x00000004ff007c0c */ /* 0x000fc8000bf05070 */
[----:B------:R-:W-:-:S13]  /*0a00*/  ISETP.NE.AND.EX P0, PT, RZ, UR5, PT, P0 ;  /* 0x00000005ff007c0c */ /* 0x000fda000bf05300 */
[----:B------:R-:W-:Y:S05]  /*0a10*/  @!P0 BRA `(.L_x_5) ;  /* 0x0000000000208947 */ /* 0x000fea0003800000 */
[----:B------:R-:W0:Y:S02]  /*0a20*/  LDC.64 R4, c[0x0][0x598] ;  /* 0x00016600ff047b82 */ /* 0x000e240000000a00 */
[----:B0-----:R-:W2:Y:S02]  /*0a30*/  LDG.E.64 R4, desc[UR22][R4.64] ;  /* 0x0000001604047981 */ /* 0x001ea4000c1e1b00 */
[----:B--2---:R-:W-:-:S04]  /*0a40*/  ISETP.NE.U32.AND P0, PT, R4, RZ, PT ;  /* 0x000000ff0400720c */ /* 0x004fc80003f05070 */
[----:B------:R-:W-:-:S13]  /*0a50*/  ISETP.NE.AND.EX P0, PT, R5, RZ, PT, P0 ;  /* 0x000000ff0500720c */ /* 0x000fda0003f05300 */
[----:B------:R-:W-:Y:S05]  /*0a60*/  @!P0 BRA `(.L_x_5) ;  /* 0x00000000000c8947 */ /* 0x000fea0003800000 */
[----:B------:R-:W2:Y:S02]  /*0a70*/  LD.E R4, desc[UR22][R4.64] ;  /* 0x0000001604047980 */ /* 0x000ea4000c101900 */
[----:B--2---:R-:W-:Y:S01]  /*0a80*/  R2UR UR28, R4 ;  /* 0x00000000041c72ca */ /* 0x004fe200000e0000 */
[----:B------:R-:W-:-:S14]  /*0a90*/  BRA `(.L_x_6) ;  /* 0x0000000000247947 */ /* 0x000fdc0003800000 */
.L_x_5:
[----:B------:R-:W-:Y:S02]  /*0aa0*/  ULDC.64 UR4, c[0x0][0x588] ;  /* 0x0001620000047ab9 */ /* 0x000fe40000000a00 */
[----:B------:R-:W-:-:S04]  /*0ab0*/  ISETP.NE.U32.AND P0, PT, RZ, UR4, PT ;  /* 0x00000004ff007c0c */ /* 0x000fc8000bf05070 */
[----:B------:R-:W-:-:S13]  /*0ac0*/  ISETP.NE.AND.EX P0, PT, RZ, UR5, PT, P0 ;  /* 0x00000005ff007c0c */ /* 0x000fda000bf05300 */
[----:B------:R-:W-:Y:S05]  /*0ad0*/  @!P0 BRA `(.L_x_7) ;  /* 0x0000000000108947 */ /* 0x000fea0003800000 */
[----:B------:R-:W0:Y:S02]  /*0ae0*/  LDC.64 R4, c[0x0][0x588] ;  /* 0x00016200ff047b82 */ /* 0x000e240000000a00 */
[----:B0-----:R-:W2:Y:S02]  /*0af0*/  LDG.E R4, desc[UR22][R4.64] ;  /* 0x0000001604047981 */ /* 0x001ea4000c1e1900 */
[----:B--2---:R-:W-:Y:S01]  /*0b00*/  R2UR UR28, R4 ;  /* 0x00000000041c72ca */ /* 0x004fe200000e0000 */
[----:B------:R-:W-:-:S14]  /*0b10*/  BRA `(.L_x_6) ;  /* 0x0000000000047947 */ /* 0x000fdc0003800000 */
.L_x_7:
[----:B------:R-:W-:-:S05]  /*0b20*/  ULDC UR28, c[0x0][0x580] ;  /* 0x00016000001c7ab9 */ /* 0x000fca0000000800 */
.L_x_6:
[----:B------:R-:W-:Y:S02]  /*0b30*/  ULDC.64 UR4, c[0x0][0x5a0] ;  /* 0x0001680000047ab9 */ /* 0x000fe40000000a00 */
        /* <DEDUP_REMOVED lines=11> */
.L_x_8:
        /* <DEDUP_REMOVED lines=8> */
.L_x_10:
[----:B------:R-:W-:-:S05]  /*0c70*/  ULDC UR27, c[0x0][0x584] ;  /* 0x00016100001b7ab9 */ /* 0x000fca0000000800 */
.L_x_9:
[----:B------:R-:W-:Y:S01]  /*0c80*/  ULDC UR4, c[0x0][0x65c] ;  /* 0x0001970000047ab9 */ /* 0x000fe20000000800 */
[----:B------:R-:W0:Y:S01]  /*0c90*/  LDC.64 R4, c[0x0][0x650] ;  /* 0x00019400ff047b82 */ /* 0x000e220000000a00 */
[----:B------:R-:W-:Y:S01]  /*0ca0*/  UISETP.NE.AND UP2, UPT, UR4, 0x1, UPT ;  /* 0x000000010400788c */ /* 0x000fe2000bf45270 */
[----:B------:R-:W-:Y:S01]  /*0cb0*/  IMAD.MOV.U32 R7, RZ, RZ, -0x1 ;  /* 0xffffffffff077424 */ /* 0x000fe200078e00ff */
[----:B------:R-:W-:-:S09]  /*0cc0*/  UISETP.NE.AND UP0, UPT, UR19, 0x2, UPT ;  /* 0x000000021300788c */ /* 0x000fd2000bf05270 */
[----:B------:R-:W-:Y:S01]  /*0cd0*/  @UP2 ULDC UR14, c[0x0][0x10] ;  /* 0x00000400000e2ab9 */ /* 0x000fe20000000800 */
[----:B------:R-:W-:Y:S01]  /*0ce0*/  @UP2 UMOV UR4, UR9 ;  /* 0x0000000900042c82 */ /* 0x000fe20008000000 */
[----:B------:R-:W-:Y:S01]  /*0cf0*/  @UP2 UMOV UR5, URZ ;  /* 0x0000003f00052c82 */ /* 0x000fe20008000000 */
[----:B------:R-:W-:Y:S01]  /*0d00*/  @!UP2 ULDC UR18, c[0x0][0xc] ;  /* 0x000003000012aab9 */ /* 0x000fe20000000800 */
[----:B-1----:R-:W-:Y:S01]  /*0d10*/  @UP2 UIMAD.WIDE.U32 UR14, UR11, UR14, UR4 ;  /* 0x0000000e0b0e22a5 */ /* 0x002fe2000f8e0004 */
[----:B------:R-:W-:Y:S02]  /*0d20*/  ULDC UR12, c[0x0][0xc] ;  /* 0x00000300000c7ab9 */ /* 0x000fe40000000800 */
[----:B------:R-:W-:Y:S01]  /*0d30*/  @UP2 UMOV UR4, URZ ;  /* 0x0000003f00042c82 */ /* 0x000fe20008000000 */
[----:B------:R-:W-:Y:S01]  /*0d40*/  UMOV UR5, URZ ;  /* 0x0000003f00057c82 */ /* 0x000fe20008000000 */
[----:B------:R-:W-:Y:S01]  /*0d50*/  @UP2 UIADD3 UR15, UR15, UR4, URZ ;  /* 0x000000040f0f2290 */ /* 0x000fe2000fffe03f */
[----:B------:R-:W-:-:S02]  /*0d60*/  ULDC UR13, c[0x0][0x10] ;  /* 0x00000400000d7ab9 */ /* 0x000fc40000000800 */
[----:B------:R-:W-:Y:S01]  /*0d70*/  UMOV UR4, UR11 ;  /* 0x0000000b00047c82 */ /* 0x000fe20008000000 */
[----:B------:R-:W-:Y:S02]  /*0d80*/  UIMAD.WIDE.U32 UR12, UR12, UR13, URZ ;  /* 0x0000000d0c0c72a5 */ /* 0x000fe4000f8e003f */
[----:B------:R-:W-:Y:S01]  /*0d90*/  @!UP2 UIMAD.WIDE.U32 UR4, UR9, UR18, UR4 ;  /* 0x000000120904a2a5 */ /* 0x000fe2000f8e0004 */
[----:B------:R-:W-:Y:S02]  /*0da0*/  ULDC UR11, c[0x0][0x14] ;  /* 0x00000500000b7ab9 */ /* 0x000fe40000000800 */
[----:B------:R-:W-:Y:S02]  /*0db0*/  UIMAD.WIDE.U32 UR24, UR12, UR11, URZ ;  /* 0x0000000b0c1872a5 */ /* 0x000fe4000f8e003f */
[----:B------:R-:W-:Y:S02]  /*0dc0*/  UIMAD UR13, UR13, UR11, URZ ;  /* 0x0000000b0d0d72a4 */ /* 0x000fe4000f8e023f */
[----:B------:R-:W-:Y:S01]  /*0dd0*/  @!UP2 UMOV UR14, UR4 ;  /* 0x00000004000eac82 */ /* 0x000fe20008000000 */
[----:B------:R-:W-:Y:S01]  /*0de0*/  @!UP2 UMOV UR15, UR5 ;  /* 0x00000005000fac82 */ /* 0x000fe20008000000 */
[----:B------:R-:W-:-:S02]  /*0df0*/  UIADD3 UR13, UR25, UR13, URZ ;  /* 0x0000000d190d7290 */ /* 0x000fc4000fffe03f */
[----:B------:R-:W-:-:S04]  /*0e00*/  UIADD3 UR4, UP1, UR14, UR24, URZ ;  /* 0x000000180e047290 */ /* 0x000fc8000ff3e03f */
[----:B------:R-:W-:Y:S02]  /*0e10*/  UIADD3.X UR5, UR15, UR13, URZ, UP1, !UPT ;  /* 0x0000000d0f057290 */ /* 0x000fe40008ffe43f */
[----:B------:R-:W-:Y:S02]  /*0e20*/  USEL UR4, UR4, UR14, !UP0 ;  /* 0x0000000e04047287 */ /* 0x000fe4000c000000 */
[----:B------:R-:W-:-:S04]  /*0e30*/  USEL UR5, UR5, UR15, !UP0 ;  /* 0x0000000f05057287 */ /* 0x000fc8000c000000 */
[----:B0-----:R-:W-:Y:S01]  /*0e40*/  ISETP.LE.U32.AND P0, PT, R4, UR4, PT ;  /* 0x0000000404007c0c */ /* 0x001fe2000bf03070 */
[----:B------:R-:W-:Y:S02]  /*0e50*/  IMAD.MOV.U32 R4, RZ, RZ, -0x1 ;  /* 0xffffffffff047424 */ /* 0x000fe400078e00ff */
[----:B------:R-:W-:-:S05]  /*0e60*/  IMAD.U32 R0, RZ, RZ, UR5 ;  /* 0x00000005ff007e24 */ /* 0x000fca000f8e00ff */
[----:B------:R-:W-:Y:S01]  /*0e70*/  ISETP.GE.U32.AND.EX P0, PT, R0, R5, PT, P0 ;  /* 0x000000050000720c */ /* 0x000fe20003f06100 */
[----:B------:R-:W-:Y:S01]  /*0e80*/  IMAD.MOV.U32 R5, RZ, RZ, -0x1 ;  /* 0xffffffffff057424 */ /* 0x000fe200078e00ff */
[----:B------:R-:W-:-:S04]  /*0e90*/  PRMT R0, RZ, 0x7610, R0 ;  /* 0x00007610ff007816 */ /* 0x000fc80000000000 */
[----:B------:R0:W-:Y:S04]  /*0ea0*/  STL [R1+0x8c], R5 ;  /* 0x00008c0501007387 */ /* 0x0001e80000100800 */
[----:B------:R1:W-:Y:S04]  /*0eb0*/  STL [R1+0x90], R4 ;  /* 0x0000900401007387 */ /* 0x0003e80000100800 */
[----:B------:R2:W-:Y:S01]  /*0ec0*/  STL [R1+0x7c], R7 ;  /* 0x00007c0701007387 */ /* 0x0005e20000100800 */
[----:B0-----:R-:W-:Y:S02]  /*0ed0*/  IMAD.U32 R5, RZ, RZ, UR4 ;  /* 0x00000004ff057e24 */ /* 0x001fe4000f8e00ff */
[----:B-1----:R-:W-:-:S05]  /*0ee0*/  IMAD.U32 R4, RZ, RZ, UR5 ;  /* 0x00000005ff047e24 */ /* 0x002fca000f8e00ff */
[----:B------:R2:W-:Y:S04]  /*0ef0*/  STL [R1+0x84], R4 ;  /* 0x0000840401007387 */ /* 0x0005e80000100800 */
[----:B------:R2:W-:Y:S01]  /*0f00*/  STL [R1+0x88], R5 ;  /* 0x0000880501007387 */ /* 0x0005e20000100800 */
[----:B------:R-:W-:Y:S05]  /*0f10*/  @P0 BRA `(.L_x_11) ;  /* 0x0000000400540947 */ /* 0x000fea0003800000 */
[----:B------:R-:W-:Y:S01]  /*0f20*/  ULDC.64 UR30, c[0x0][0x628] ;  /* 0x00018a00001e7ab9 */ /* 0x000fe20000000a00 */
[C---:B------:R-:W-:Y:S01]  /*0f30*/  R2UR UR26, R5.reuse ;  /* 0x00000000051a72ca */ /* 0x040fe200000e0000 */
[----:B------:R-:W-:Y:S01]  /*0f40*/  ULDC UR21, c[0x0][0x630] ;  /* 0x00018c0000157ab9 */ /* 0x000fe20000000800 */
[----:B------:R-:W-:Y:S02]  /*0f50*/  ISETP.NE.U32.AND P0, PT, RZ, UR30, PT ;  /* 0x0000001eff007c0c */ /* 0x000fe4000bf05070 */
[----:B------:R-:W-:Y:S02]  /*0f60*/  R2UR UR4, R5 ;  /* 0x00000000050472ca */ /* 0x000fe400000e0000 */
[----:B------:R-:W-:Y:S02]  /*0f70*/  ISETP.NE.AND.EX P0, PT, RZ, UR31, PT, P0 ;  /* 0x0000001fff007c0c */ /* 0x000fe4000bf05300 */
[----:B------:R-:W-:-:S11]  /*0f80*/  R2UR UR5, R4 ;  /* 0x00000000040572ca */ /* 0x000fd600000e0000 */
[----:B------:R-:W-:Y:S05]  /*0f90*/  @!P0 BRA `(.L_x_12) ;  /* 0x0000000000308947 */ /* 0x000fea0003800000 */
[----:B------:R-:W-:Y:S01]  /*0fa0*/  R2UR UR4, R5 ;  /* 0x00000000050472ca */ /* 0x000fe200000e0000 */
[----:B------:R-:W-:Y:S01]  /*0fb0*/  ULDC UR11, c[0x0][0x634] ;  /* 0x00018d00000b7ab9 */ /* 0x000fe20000000800 */
[----:B------:R-:W-:-:S11]  /*0fc0*/  R2UR UR12, R4 ;  /* 0x00000000040c72ca */ /* 0x000fd600000e0000 */
[----:B------:R-:W-:-:S04]  /*0fd0*/  UIADD3 UR11, UP1, UR4, UR11, URZ ;  /* 0x0000000b040b7290 */ /* 0x000fc8000ff3e03f */
[----:B------:R-:W-:-:S04]  /*0fe0*/  UIADD3.X UR12, URZ, UR12, URZ, UP1, !UPT ;  /* 0x0000000c3f0c7290 */ /* 0x000fc80008ffe43f */
[----:B------:R-:W-:-:S04]  /*0ff0*/  UIMAD.WIDE.U32 UR4, UR12, UR30, URZ ;  /* 0x0000001e0c0472a5 */ /* 0x000fc8000f8e003f */
[----:B------:R-:W-:Y:S02]  /*1000*/  UIMAD.WIDE.U32 UR14, UP1, UR11, UR31, UR4 ;  /* 0x0000001f0b0e72a5 */ /* 0x000fe4000f820004 */
[----:B------:R-:W-:Y:S02]  /*1010*/  UIMAD.WIDE.U32 UR4, UR11, UR30, URZ ;  /* 0x0000001e0b0472a5 */ /* 0x000fe4000f8e003f */
[----:B------:R-:W-:Y:S02]  /*1020*/  UIADD3.X UR19, URZ, URZ, URZ, UP1, !UPT ;  /* 0x0000003f3f137290 */ /* 0x000fe40008ffe43f */
[----:B------:R-:W-:Y:S01]  /*1030*/  UIADD3 URZ, UP1, UR5, UR14, URZ ;  /* 0x0000000e053f7290 */ /* 0x000fe2000ff3e03f */
[----:B------:R-:W-:-:S03]  /*1040*/  UMOV UR18, UR15 ;  /* 0x0000000f00127c82 */ /* 0x000fc60008000000 */
[----:B------:R-:W-:-:S12]  /*1050*/  UIMAD.WIDE.U32.X UR4, UR12, UR31, UR18, UP1 ;  /* 0x0000001f0c0472a5 */ /* 0x000fd800088e0412 */
.L_x_12:
[----:B------:R-:W-:Y:S01]  /*1060*/  USHF.R.U64 UR4, UR4, UR21, UR5 ;  /* 0x0000001504047299 */ /* 0x000fe20008001205 */
[----:B------:R-:W-:Y:S01]  /*1070*/  R2UR UR15, R4 ;  /* 0x00000000040f72ca */ /* 0x000fe200000e0000 */
[----:B------:R-:W-:Y:S02]  /*1080*/  USHF.R.U32.HI UR5, URZ, UR21, UR5 ;  /* 0x000000153f057299 */ /* 0x000fe40008011605 */
[----:B------:R-:W-:Y:S01]  /*1090*/  UIADD3 UR12, UP1, URZ, -UR4, URZ ;  /* 0x800000043f0c7290 */ /* 0x000fe2000ff3e03f */
[----:B------:R-:W-:Y:S01]  /*10a0*/  ULDC.64 UR18, c[0x0][0x620] ;  /* 0x0001880000127ab9 */ /* 0x000fe20000000a00 */
[----:B------:R-:W-:Y:S02]  /*10b0*/  UMOV UR14, UR26 ;  /* 0x0000001a000e7c82 */ /* 0x000fe40008000000 */
[----:B------:R-:W-:Y:S01]  /*10c0*/  UIADD3.X UR5, URZ, ~UR5, URZ, UP1, !UPT ;  /* 0x800000053f057290 */ /* 0x000fe20008ffe43f */
[----:B------:R-:W-:Y:S01]  /*10d0*/  ULDC UR11, c[0x0][0x618] ;  /* 0x00018600000b7ab9 */ /* 0x000fe20000000800 */
[----:B------:R-:W-:-:S02]  /*10e0*/  @UP2 UIMAD UR8, UR20, UR10, UR9 ;  /* 0x0000000a140822a4 */ /* 0x000fc4000f8e0209 */
[----:B------:R-:W-:Y:S02]  /*10f0*/  UIMAD UR5, UR5, UR18, URZ ;  /* 0x00000012050572a4 */ /* 0x000fe4000f8e023f */
[----:B------:R-:W-:Y:S02]  /*1100*/  UIMAD.WIDE.U32 UR14, UR12, UR18, UR14 ;  /* 0x000000120c0e72a5 */ /* 0x000fe4000f8e000e */
[----:B------:R-:W-:Y:S01]  /*1110*/  UIMAD UR12, UR12, UR19, UR5 ;  /* 0x000000130c0c72a4 */ /* 0x000fe2000f8e0205 */
[----:B------:R-:W-:Y:S01]  /*1120*/  ULDC UR18, c[0x0][0x608] ;  /* 0x0001820000127ab9 */ /* 0x000fe20000000800 */
[----:B------:R-:W-:Y:S02]  /*1130*/  ULDC UR31, c[0x0][0x658] ;  /* 0x00019600001f7ab9 */ /* 0x000fe40000000800 */
[----:B------:R-:W-:Y:S01]  /*1140*/  UIADD3 UR12, UR15, UR12, URZ ;  /* 0x0000000c0f0c7290 */ /* 0x000fe2000fffe03f */
[----:B------:R-:W-:Y:S01]  /*1150*/  UMOV UR9, 0xffffffff ;  /* 0xffffffff00097882 */ /* 0x000fe20000000000 */
[----:B------:R-:W-:-:S02]  /*1160*/  ULDC UR5, c[0x0][0x600] ;  /* 0x0001800000057ab9 */ /* 0x000fc40000000800 */
[----:B------:R-:W-:Y:S02]  /*1170*/  USHF.R.U64 UR30, UR14, UR11, UR12 ;  /* 0x0000000b0e1e7299 */ /* 0x000fe4000800120c */
[----:B------:R-:W-:Y:S02]  /*1180*/  USHF.R.U32.HI UR12, URZ, UR11, UR12 ;  /* 0x0000000b3f0c7299 */ /* 0x000fe4000801160c */
[----:B------:R-:W-:Y:S01]  /*1190*/  USHF.L.U32 UR9, UR9, UR31, URZ ;  /* 0x0000001f09097299 */ /* 0x000fe2000800063f */
[----:B------:R-:W-:Y:S01]  /*11a0*/  ULDC.64 UR10, c[0x0][0x640] ;  /* 0x00019000000a7ab9 */ /* 0x000fe20000000a00 */
[----:B------:R-:W-:Y:S01]  /*11b0*/  USHF.R.U64 UR35, UR30, UR18, UR12 ;  /* 0x000000121e237299 */ /* 0x000fe2000800120c */
[----:B------:R-:W-:Y:S01]  /*11c0*/  ISETP.NE.U32.AND P0, PT, RZ, UR10, PT ;  /* 0x0000000aff007c0c */ /* 0x000fe2000bf05070 */
[----:B------:R-:W-:Y:S02]  /*11d0*/  USHF.R.U32.HI UR12, URZ, UR18, UR12 ;  /* 0x000000123f0c7299 */ /* 0x000fe4000801160c */
[----:B------:R-:W-:Y:S01]  /*11e0*/  UIADD3 UR29, UR5, -0x1, URZ ;  /* 0xffffffff051d7890 */ /* 0x000fe2000fffe03f */
[----:B------:R-:W-:Y:S01]  /*11f0*/  ISETP.NE.AND.EX P0, PT, RZ, UR11, PT, P0 ;  /* 0x0000000bff007c0c */ /* 0x000fe2000bf05300 */
[----:B------:R-:W-:-:S02]  /*1200*/  USHF.R.U64 UR36, UR35, UR31, UR12 ;  /* 0x0000001f23247299 */ /* 0x000fc4000800120c */
[----:B------:R-:W-:Y:S02]  /*1210*/  USHF.R.U32.HI UR14, URZ, UR31, UR12 ;  /* 0x0000001f3f0e7299 */ /* 0x000fe4000801160c */
[----:B------:R-:W-:Y:S01]  /*1220*/  ULOP3.LUT UR12, URZ, UR9, URZ, 0x33, !UPT ;  /* 0x000000093f0c7292 */ /* 0x000fe2000f8e333f */
[----:B------:R-:W-:Y:S01]  /*1230*/  ULDC UR32, c[0x0][0x648] ;  /* 0x0001920000207ab9 */ /* 0x000fe20000000800 */
[----:B------:R-:W-:Y:S01]  /*1240*/  ULDC UR33, c[0x0][0x638] ;  /* 0x00018e0000217ab9 */ /* 0x000fe20000000800 */
[----:B------:R-:W-:Y:S01]  /*1250*/  UMOV UR34, 0x1 ;  /* 0x0000000100227882 */ /* 0x000fe20000000000 */
[----:B------:R-:W-:-:S04]  /*1260*/  UMOV UR9, UR36 ;  /* 0x0000002400097c82 */ /* 0x000fc80008000000 */
[----:B------:R-:W-:Y:S05]  /*1270*/  @!P0 BRA `(.L_x_13) ;  /* 0x0000000000308947 */ /* 0x000fea0003800000 */
[----:B------:R-:W-:Y:S02]  /*1280*/  ULDC UR9, c[0x0][0x64c] ;  /* 0x0001930000097ab9 */ /* 0x000fe40000000800 */
        /* <DEDUP_REMOVED lines=8> */
[----:B------:R-:W-:-:S07]  /*1310*/  UIMAD.WIDE.U32.X UR10, UR26, UR11, UR20, UP1 ;  /* 0x0000000b1a0a72a5 */ /* 0x000fce00088e0414 */
[----:B------:R-:W-:Y:S01]  /*1320*/  UMOV UR9, UR10 ;  /* 0x0000000a00097c82 */ /* 0x000fe20008000000 */
[----:B------:R-:W-:-:S05]  /*1330*/  UMOV UR14, UR11 ;  /* 0x0000000b000e7c82 */ /* 0x000fca0008000000 */
.L_x_13:
[----:B------:R-:W-:Y:S01]  /*1340*/  USHF.R.U64 UR10, UR9, UR32, UR14 ;  /* 0x00000020090a7299 */ /* 0x000fe2000800120e */
[----:B--2---:R-:W-:Y:S01]  /*1350*/  IMAD.U32 R7, RZ, RZ, UR4 ;  /* 0x00000004ff077e24 */ /* 0x004fe2000f8e00ff */
[----:B------:R-:W-:Y:S01]  /*1360*/  USHF.L.U32 UR9, UR34, UR31, URZ ;  /* 0x0000001f22097299 */ /* 0x000fe2000800063f */
[----:B------:R-:W-:Y:S01]  /*1370*/  IMAD.MOV.U32 R0, RZ, RZ, 0x1 ;  /* 0x00000001ff007424 */ /* 0x000fe200078e00ff */
[----:B------:R-:W-:Y:S02]  /*1380*/  ULOP3.LUT UR12, UR35, UR12, URZ, 0xc0, !UPT ;  /* 0x0000000c230c7292 */ /* 0x000fe4000f8ec03f */
[----:B------:R-:W-:Y:S01]  /*1390*/  UIADD3 UR11, -UR10, URZ, URZ ;  /* 0x0000003f0a0b7290 */ /* 0x000fe2000fffe13f */
[----:B------:R0:W-:Y:S01]  /*13a0*/  STL [R1+0x7c], R7 ;  /* 0x00007c0701007387 */ /* 0x0001e20000100800 */
[----:B------:R-:W-:Y:S02]  /*13b0*/  UIMAD UR12, UR9, UR10, UR12 ;  /* 0x0000000a090c72a4 */ /* 0x000fe4000f8e020c */
[----:B------:R-:W-:-:S02]  /*13c0*/  ULOP3.LUT UR29, UR30, UR29, URZ, 0xc0, !UPT ;  /* 0x0000001d1e1d7292 */ /* 0x000fc4000f8ec03f */
[----:B------:R-:W-:Y:S01]  /*13d0*/  UIMAD UR9, UR11, UR33, UR36 ;  /* 0x000000210b0972a4 */ /* 0x000fe2000f8e0224 */
[----:B------:R-:W-:Y:S02]  /*13e0*/  ULDC UR10, c[0x0][0x610] ;  /* 0x00018400000a7ab9 */ /* 0x000fe40000000800 */
[----:B------:R-:W-:Y:S02]  /*13f0*/  UIMAD UR8, UR12, UR10, UR8 ;  /* 0x0000000a0c0872a4 */ /* 0x000fe4000f8e0208 */
[----:B------:R-:W-:-:S04]  /*1400*/  UIMAD UR9, UR9, UR5, UR29 ;  /* 0x00000005090972a4 */ /* 0x000fc8000f8e021d */
[----:B------:R-:W-:Y:S02]  /*1410*/  USEL UR5, UR9, UR8, !UP2 ;  /* 0x0000000809057287 */ /* 0x000fe4000d000000 */
[----:B------:R-:W-:-:S04]  /*1420*/  USEL UR8, UR8, UR9, !UP2 ;  /* 0x0000000908087287 */ /* 0x000fc8000d000000 */
[----:B------:R-:W-:Y:S02]  /*1430*/  IMAD.U32 R5, RZ, RZ, UR5 ;  /* 0x00000005ff057e24 */ /* 0x000fe4000f8e00ff */
[----:B------:R-:W-:-:S05]  /*1440*/  IMAD.U32 R4, RZ, RZ, UR8 ;  /* 0x00000008ff047e24 */ /* 0x000fca000f8e00ff */
[----:B------:R0:W-:Y:S04]  /*1450*/  STL [R1+0x8c], R4 ;  /* 0x00008c0401007387 */ /* 0x0001e80000100800 */
[----:B------:R0:W-:Y:S02]  /*1460*/  STL [R1+0x90], R5 ;  /* 0x0000900501007387 */ /* 0x0001e40000100800 */
.L_x_11:
[----:B------:R-:W-:Y:S05]  /*1470*/  @!P1 BRA `(.L_x_14) ;  /* 0x00000000000c9947 */ /* 0x000fea0003800000 */
[----:B------:R-:W-:Y:S01]  /*1480*/  UCGABAR_WAIT ;  /* 0x0000000000007dc7 */ /* 0x000fe20008000000 */
[----:B------:R-:W-:Y:S01]  /*1490*/  CCTL.IVALL ;  /* 0x00000000ff00798f */ /* 0x000fe20002000000 */
[----:B------:R-:W-:Y:S05]  /*14a0*/  BRA `(.L_x_15) ;  /* 0x0000000000047947 */ /* 0x000fea0003800000 */
.L_x_14:
[----:B------:R-:W-:Y:S06]  /*14b0*/  BAR.SYNC.DEFER_BLOCKING 0x0 ;  /* 0x0000000000007b1d */ /* 0x000fec0000010000 */
.L_x_15:
[----:B------:R-:W-:Y:S02]  /*14c0*/  ULDC UR4, c[0x0][0x28c] ;  /* 0x0000a30000047ab9 */ /* 0x000fe40000000800 */
[----:B------:R-:W-:-:S04]  /*14d0*/  UIADD3 UR4, UR4, 0x1f, URZ ;  /* 0x0000001f04047890 */ /* 0x000fc8000fffe03f */
[----:B------:R-:W-:-:S04]  /*14e0*/  USHF.R.S32.HI UR5, URZ, 0x1f, UR4 ;  /* 0x0000001f3f057899 */ /* 0x000fc80008011404 */
[----:B------:R-:W-:-:S04]  /*14f0*/  ULEA.HI UR5, UR5, UR4, URZ, 0x5 ;  /* 0x0000000405057291 */ /* 0x000fc8000f8f283f */
[----:B------:R-:W-:Y:S01]  /*1500*/  USHF.R.S32.HI UR14, URZ, 0x5, UR5 ;  /* 0x000000053f0e7899 */ /* 0x000fe20008011405 */
[----:B------:R-:W-:Y:S11]  /*1510*/  @!P2 BRA `(.L_x_16) ;  /* 0x000000d800fca947 */ /* 0x000ff60003800000 */
[----:B------:R-:W-:-:S06]  /*1520*/  UISETP.GT.U32.AND UP1, UPT, UR16, 0x1, UPT ;  /* 0x000000011000788c */ /* 0x000fcc000bf24070 */
[----:B------:R-:W-:-:S13]  /*1530*/  PLOP3.LUT P0, PT, PT, PT, UP1, 0x80, 0x0 ;  /* 0x000000000000781c */ /* 0x000fda0003f0f018 */
[----:B------:R-:W-:Y:S05]  /*1540*/  @P0 EXIT ;  /* 0x000000000000094d */ /* 0x000fea0003800000 */
.L_x_17:
[----:B------:R-:W-:-:S08]  /*1550*/  NOP ;  /* 0x0000000000007918 */ /* 0x000fd00000000000 */
[----:B------:R-:W1:Y:S02]  /*1560*/  USETMAXREG.TRY_ALLOC.CTAPOOL UP1, 0xe8 ;  /* 0x000000e8000079c8 */ /* 0x000e640008020600 */
[----:B-1----:R-:W-:-:S13]  /*1570*/  PLOP3.LUT P0, PT, PT, PT, UP1, 0x80, 0x0 ;  /* 0x000000000000781c */ /* 0x002fda0003f0f018 */
[----:B------:R-:W-:Y:S05]  /*1580*/  @!P0 BRA `(.L_x_17) ;  /* 0xfffffffc00f08947 */ /* 0x000fea000383ffff */
[----:B------:R-:W-:-:S13]  /*1590*/  LOP3.LUT P0, RZ, R0, 0xff, RZ, 0xc0, !PT ;  /* 0x000000ff00ff7812 */ /* 0x000fda000780c0ff */
[----:B------:R-:W-:Y:S05]  /*15a0*/  @!P0 EXIT ;  /* 0x000000000000894d */ /* 0x000fea0003800000 */
[----:B------:R-:W1:Y:S01]  /*15b0*/  S2UR UR4, SR_CgaCtaId ;  /* 0x00000000000479c3 */ /* 0x000e620000008800 */
[CC--:B------:R-:W-:Y:S01]  /*15c0*/  LEA.HI R0, R6.reuse, R3.reuse, RZ, 0x2 ;  /* 0x0000000306007211 */ /* 0x0c0fe200078f10ff */
[----:B------:R-:W-:Y:S01]  /*15d0*/  UIADD3 UR6, UR17, -0x1, URZ ;  /* 0xffffffff11067890 */ /* 0x000fe2000fffe03f */
[----:B------:R-:W-:Y:S01]  /*15e0*/  LEA.HI R3, R6, R3, RZ, 0x5 ;  /* 0x0000000306037211 */ /* 0x000fe200078f28ff */
[----:B------:R-:W-:Y:S01]  /*15f0*/  UMOV UR16, 0x400 ;  /* 0x0000040000107882 */ /* 0x000fe20000000000 */
[--C-:B------:R-:W-:Y:S01]  /*1600*/  SHF.R.S32.HI R2, RZ, 0x2, R0.reuse ;  /* 0x00000002ff027819 */ /* 0x100fe20000011400 */
[----:B------:R-:W-:Y:S01]  /*1610*/  USHF.R.U32.HI UR5, URZ, 0x2, UR14 ;  /* 0x000000023f057899 */ /* 0x000fe2000801160e */
[----:B0-2---:R-:W-:Y:S01]  /*1620*/  SHF.R.S32.HI R5, RZ, 0x1f, R0 ;  /* 0x0000001fff057819 */ /* 0x005fe20000011400 */
[----:B------:R-:W-:Y:S02]  /*1630*/  UISETP.LT.AND UP1, UPT, UR14, 0x1, UPT ;  /* 0x000000010e00788c */ /* 0x000fe4000bf21270 */
[----:B------:R-:W-:Y:S01]  /*1640*/  ULOP3.LUT UR15, UR14, 0x3, URZ, 0xc0, !UPT ;  /* 0x000000030e0f7892 */ /* 0x000fe2000f8ec03f */
[----:B------:R-:W-:Y:S01]  /*1650*/  LEA.HI R5, R5, R2, RZ, 0x3 ;  /* 0x0000000205057211 */ /* 0x000fe200078f18ff */
[----:B------:R-:W-:-:S02]  /*1660*/  ULOP3.LUT UR5, UR5, 0x1, URZ, 0xc0, !UPT ;  /* 0x0000000105057892 */ /* 0x000fc4000f8ec03f */
[----:B------:R-:W-:Y:S01]  /*1670*/  USEL UR12, UR14, 0x1, UP1 ;  /* 0x000000010e0c7887 */ /* 0x000fe20008800000 */
[----:B------:R-:W-:Y:S01]  /*1680*/  LOP3.LUT R5, R5, 0xfffffff8, RZ, 0xc0, !PT ;  /* 0xfffffff805057812 */ /* 0x000fe200078ec0ff */
[----:B------:R-:W-:Y:S02]  /*1690*/  USEL UR15, UR15, URZ, !UP0 ;  /* 0x0000003f0f0f7287 */ /* 0x000fe4000c000000 */
[----:B------:R-:W-:Y:S02]  /*16a0*/  UISETP.NE.AND UP1, UPT, UR6, URZ, UPT ;  /* 0x0000003f0600728c */ /* 0x000fe4000bf25270 */
[----:B------:R-:W-:Y:S01]  /*16b0*/  IMAD.IADD R2, R2, 0x1, -R5 ;  /* 0x0000000102027824 */ /* 0x000fe200078e0a05 */
[----:B------:R-:W-:Y:S01]  /*16c0*/  SHF.R.S32.HI R5, RZ, 0x5, R3 ;  /* 0x00000005ff057819 */ /* 0x000fe20000011403 */
[----:B------:R-:W-:Y:S02]  /*16d0*/  UISETP.EQ.U32.AND UP0, UPT, UR5, 0x1, !UP0 ;  /* 0x000000010500788c */ /* 0x000fe4000c702070 */
[----:B-1----:R-:W-:Y:S01]  /*16e0*/  ULEA UR16, UR4, UR16, 0x18 ;  /* 0x0000001004107291 */ /* 0x002fe2000f8ec03f */
[--C-:B------:R-:W-:Y:S01]  /*16f0*/  SHF.R.S32.HI R3, RZ, 0x1f, R2.reuse ;  /* 0x0000001fff037819 */ /* 0x100fe20000011402 */
[----:B------:R-:W-:Y:S01]  /*1700*/  USHF.L.U32 UR4, UR6, 0x3, URZ ;  /* 0x0000000306047899 */ /* 0x000fe2000800063f */
[----:B------:R-:W-:Y:S01]  /*1710*/  IMAD R0, R5, -0x10, -R2 ;  /* 0xfffffff005007824 */ /* 0x000fe200078e0a02 */
[----:B------:R-:W-:-:S02]  /*1720*/  UIADD3 UR36, UR16, 0x50, URZ ;  /* 0x0000005010247890 */ /* 0x000fc4000fffe03f */
[----:B------:R-:W-:Y:S01]  /*1730*/  ULOP3.LUT UR4, UR4, 0x8, URZ, 0xc0, !UPT ;  /* 0x0000000804047892 */ /* 0x000fe2000f8ec03f */
[----:B------:R-:W-:Y:S01]  /*1740*/  IMAD.WIDE R2, R5, 0x10, R2 ;  /* 0x0000001005027825 */ /* 0x000fe200078e0202 */
[----:B------:R-:W-:Y:S02]  /*1750*/  ULOP3.LUT UR38, UR7, 0x1, URZ, 0xfc, !UPT ;  /* 0x0000000107267892 */ /* 0x000fe4000f8efc3f */
[----:B------:R-:W-:Y:S02]  /*1760*/  ULOP3.LUT UR39, UR4, 0x8, URZ, 0x3c, !UPT ;  /* 0x0000000804277892 */ /* 0x000fe4000f8e3c3f */
[----:B------:R-:W-:Y:S02]  /*1770*/  ULOP3.LUT UR20, UR4, 0x18, URZ, 0x3c, !UPT ;  /* 0x0000001804147892 */ /* 0x000fe4000f8e3c3f */
[----:B------:R-:W-:Y:S01]  /*1780*/  USHF.L.U32 UR37, UR14, 0x1, URZ ;  /* 0x000000010e257899 */ /* 0x000fe2000800063f */
[----:B------:R-:W-:Y:S01]  /*1790*/  ULDC UR4, c[0x0][0x284] ;  /* 0x0000a10000047ab9 */ /* 0x000fe20000000800 */
[----:B------:R-:W-:Y:S01]  /*17a0*/  UIADD3 UR12, -UR12, UR14, URZ ;  /* 0x0000000e0c0c7290 */ /* 0x000fe2000fffe13f */
[----:B------:R-:W-:Y:S01]  /*17b0*/  VIADD R0, R0, UR4 ;  /* 0x0000000400007c36 */ /* 0x000fe20008000000 */
[----:B------:R-:W-:-:S02]  /*17c0*/  USEL UR35, URZ, 0x1, UP1 ;  /* 0x000000013f237887 */ /* 0x000fc40008800000 */
[----:B------:R-:W-:Y:S02]  /*17d0*/  ULEA UR17, UR17, UR36, 0x3 ;  /* 0x0000002411117291 */ /* 0x000fe4000f8e183f */
[----:B------:R0:W-:Y:S01]  /*17e0*/  STL [R1+0x94], R0 ;  /* 0x0000940001007387 */ /* 0x0001e20000100800 */
[----:B------:R-:W-:-:S03]  /*17f0*/  USEL UR21, URZ, 0x1, !UP0 ;  /* 0x000000013f157887 */ /* 0x000fc6000c000000 */
[----:B------:R0:W-:Y:S09]  /*1800*/  STL.64 [R1+0x98], R2 ;  /* 0x0000980201007387 */ /* 0x0001f20000100a00 */
.L_x_300:
[----:B0-----:R-:W-:Y:S01]  /*1810*/  IMAD.U32 R0, RZ, RZ, UR35 ;  /* 0x00000023ff007e24 */ /* 0x001fe2000f8e00ff */
[----:B--2---:R-:W0:Y:S01]  /*1820*/  LDC R2, c[0x0][0x28c] ;  /* 0x0000a300ff027b82 */ /* 0x004e220000000800 */
[----:B------:R-:W-:Y:S01]  /*1830*/  UMOV UR4, URZ ;  /* 0x0000003f00047c82 */ /* 0x000fe20008000000 */
[----:B------:R-:W-:Y:S02]  /*1840*/  UMOV UR18, UR15 ;  /* 0x0000000f00127c82 */ /* 0x000fe40008000000 */
[----:B------:R-:W-:-:S04]  /*1850*/  SHF.L.U32 R0, R0, 0x1f, RZ ;  /* 0x0000001f00007819 */ /* 0x000fc800000006ff */
[----:B-1----:R-:W1:Y:S01]  /*1860*/  SYNCS.PHASECHK.TRANS64.TRYWAIT P0, [UR17+-0x8], R0 ;  /* 0xfffff800ff0075a7 */ /* 0x002e620008000151 */
[----:B0-----:R-:W-:Y:S01]  /*1870*/  ISETP.GE.AND P1, PT, R2, 0x1, PT ;  /* 0x000000010200780c */ /* 0x001fe20003f26270 */
[----:B-1--4-:R-:W-:-:S12]  /*1880*/  @!P0 BRA `(.L_x_18) ;  /* 0x000000e8006c8947 */ /* 0x012fd80003800000 */
.L_x_322:
[----:B------:R1:W-:Y:S01]  /*1890*/  STL [R1+0x74], RZ ;  /* 0x000074ff01007387 */ /* 0x0003e20000100800 */
[----:B------:R-:W-:Y:S01]  /*18a0*/  UMOV UR5, URZ ;  /* 0x0000003f00057c82 */ /* 0x000fe20008000000 */
[----:B------:R-:W-:Y:S01]  /*18b0*/  UMOV UR6, URZ ;  /* 0x0000003f00067c82 */ /* 0x000fe20008000000 */
[----:B0-----:R-:W-:Y:S01]  /*18c0*/  IMAD.MOV.U32 R0, RZ, RZ, RZ ;  /* 0x000000ffff007224 */ /* 0x001fe200078e00ff */
[----:B------:R1:W-:Y:S01]  /*18d0*/  STL [R1+0x70], RZ ;  /* 0x000070ff01007387 */ /* 0x0003e20000100800 */
[----:B------:R-:W-:Y:S02]  /*18e0*/  CS2R R2, SRZ ;  /* 0x0000000000027805 */ /* 0x000fe4000001ff00 */
[----:B------:R-:W-:Y:S02]  /*18f0*/  CS2R R4, SRZ ;  /* 0x0000000000047805 */ /* 0x000fe4000001ff00 */
[----:B------:R-:W-:Y:S01]  /*1900*/  CS2R R6, SRZ ;  /* 0x0000000000067805 */ /* 0x000fe2000001ff00 */
[----:B------:R1:W-:Y:S01]  /*1910*/  STL [R1+0x6c], RZ ;  /* 0x00006cff01007387 */ /* 0x0003e20000100800 */
[----:B------:R-:W-:-:S02]  /*1920*/  CS2R R8, SRZ ;  /* 0x0000000000087805 */ /* 0x000fc4000001ff00 */
[----:B------:R-:W-:Y:S02]  /*1930*/  CS2R R10, SRZ ;  /* 0x00000000000a7805 */ /* 0x000fe4000001ff00 */
[----:B------:R-:W-:Y:S01]  /*1940*/  CS2R R12, SRZ ;  /* 0x00000000000c7805 */ /* 0x000fe2000001ff00 */
        /* <DEDUP_REMOVED lines=57> */
[----:B------:R-:W-:Y:S01]  /*1ce0*/  IMAD.MOV.U32 R226, RZ, RZ, RZ ;  /* 0x000000ffffe27224 */ /* 0x000fe200078e00ff */
[----:B------:R-:W-:Y:S01]  /*1cf0*/  CS2R R24, SRZ ;  /* 0x0000000000187805 */ /* 0x000fe2000001ff00 */
[----:B------:R-:W-:Y:S01]  /*1d00*/  IMAD.U32 R227, RZ, RZ, UR21 ;  /* 0x00000015ffe37e24 */ /* 0x000fe2000f8e00ff */
[----:B------:R1:W-:Y:S01]  /*1d10*/  STL [R1+0x2c], RZ ;  /* 0x00002cff01007387 */ /* 0x0003e20000100800 */
[----:B------:R-:W-:Y:S02]  /*1d20*/  CS2R R26, SRZ ;  /* 0x00000000001a7805 */ /* 0x000fe4000001ff00 */
[----:B------:R-:W-:-:S02]  /*1d30*/  CS2R R28, SRZ ;  /* 0x00000000001c7805 */ /* 0x000fc4000001ff00 */
[----:B------:R-:W-:Y:S01]  /*1d40*/  CS2R R30, SRZ ;  /* 0x00000000001e7805 */ /* 0x000fe2000001ff00 */
[----:B------:R1:W-:Y:S01]  /*1d50*/  STL [R1+0x28], RZ ;  /* 0x000028ff01007387 */ /* 0x0003e20000100800 */
[----:B------:R-:W-:Y:S02]  /*1d60*/  CS2R R32, SRZ ;  /* 0x0000000000207805 */ /* 0x000fe4000001ff00 */
[----:B------:R-:W-:Y:S02]  /*1d70*/  CS2R R34, SRZ ;  /* 0x0000000000227805 */ /* 0x000fe4000001ff00 */
[----:B------:R-:W-:Y:S01]  /*1d80*/  CS2R R36, SRZ ;  /* 0x0000000000247805 */ /* 0x000fe2000001ff00 */
        /* <DEDUP_REMOVED lines=36> */
[----:B------:R1:W-:Y:S01]  /*1fd0*/  STL [R1], RZ ;  /* 0x000000ff01007387 */ /* 0x0003e20000100800 */
[----:B------:R-:W-:Y:S02]  /*1fe0*/  CS2R R92, SRZ ;  /* 0x00000000005c7805 */ /* 0x000fe4000001ff00 */
[----:B------:R-:W-:Y:S02]  /*1ff0*/  CS2R R94, SRZ ;  /* 0x00000000005e7805 */ /* 0x000fe4000001ff00 */
[----:B------:R-:W-:Y:S02]  /*2000*/  CS2R R96, SRZ ;  /* 0x0000000000607805 */ /* 0x000fe4000001ff00 */
[----:B------:R-:W-:Y:S02]  /*2010*/  CS2R R98, SRZ ;  /* 0x0000000000627805 */ /* 0x000fe4000001ff00 */
[----:B------:R-:W-:-:S02]  /*2020*/  CS2R R100, SRZ ;  /* 0x0000000000647805 */ /* 0x000fc4000001ff00 */
[----:B------:R-:W-:Y:S02]  /*2030*/  CS2R R102, SRZ ;  /* 0x0000000000667805 */ /* 0x000fe4000001ff00 */
        /* <DEDUP_REMOVED lines=23> */
[----:B------:R-:W-:Y:S01]  /*21b0*/  CS2R R150, SRZ ;  /* 0x0000000000967805 */ /* 0x000fe2000001ff00 */
[----:B-1----:R-:W-:Y:S06]  /*21c0*/  @!P1 BRA `(.L_x_19) ;  /* 0x0000001000609947 */ /* 0x002fec0003800000 */
[----:B------:R-:W-:-:S06]  /*21d0*/  UISETP.NE.AND UP0, UPT, UR38, 0x3, UPT ;  /* 0x000000032600788c */ /* 0x000fcc000bf05270 */
[----:B------:R-:W-:-:S13]  /*21e0*/  PLOP3.LUT P1, PT, PT, PT, UP0, 0x80, 0x0 ;  /* 0x000000000000781c */ /* 0x000fda0003f2f008 */
[----:B------:R-:W-:Y:S05]  /*21f0*/  @!P1 BRA `(.L_x_20) ;  /* 0x0000000000049947 */ /* 0x000fea0003800000 */
[----:B------:R-:W-:Y:S01]  /*2200*/  BPT.TRAP 0x1 ;  /* 0x000000040000795c */ /* 0x000fe20000300000 */
.L_x_20:
[----:B------:R-:W-:Y:S01]  /*2210*/  ULEA UR4, UR15, UR16, 0x3 ;  /* 0x000000100f047291 */ /* 0x000fe2000f8e183f */
[----:B------:R-:W-:-:S05]  /*2220*/  IMAD.U32 R0, RZ, RZ, UR21 ;  /* 0x00000015ff007e24 */ /* 0x000fca000f8e00ff */
[----:B------:R-:W-:-:S04]  /*2230*/  SHF.L.U32 R0, R0, 0x1f, RZ ;  /* 0x0000001f00007819 */ /* 0x000fc800000006ff */
[----:B------:R0:W1:Y:S01]  /*2240*/  SYNCS.PHASECHK.TRANS64.TRYWAIT P0, [UR4], R0 ;  /* 0x00000000ff0075a7 */ /* 0x0000620008000144 */
[----:B------:R-:W-:Y:S05]  /*2250*/  @!P1 BRA `(.L_x_21) ;  /* 0x0000000000049947 */ /* 0x000fea0003800000 */
[----:B------:R-:W-:Y:S01]  /*2260*/  BPT.TRAP 0x1 ;  /* 0x000000040000795c */ /* 0x000fe20000300000 */
.L_x_21:
[----:B-1----:R-:W-:Y:S05]  /*2270*/  @P0 BRA `(.L_x_22) ;  /* 0x0000000000080947 */ /* 0x002fea0003800000 */
[----:B------:R-:W1:Y:S02]  /*2280*/  SYNCS.PHASECHK.TRANS64.TRYWAIT P0, [UR4], R0 ;  /* 0x00000000ff0075a7 */ /* 0x000e640008000144 */
[----:B-1----:R-:W-:Y:S05]  /*2290*/  @!P0 BRA `(.L_x_23) ;  /* 0x000000e000008947 */ /* 0x002fea0003800000 */
.L_x_22:
[----:B------:R2:W-:Y:S01]  /*22a0*/  STL [R1+0x74], RZ ;  /* 0x000074ff01007387 */ /* 0x0005e20000100800 */
[----:B------:R-:W-:Y:S01]  /*22b0*/  UIADD3 UR5, UR16, 0x2180, URZ ;  /* 0x0000218010057890 */ /* 0x000fe2000fffe03f */
[----:B------:R-:W-:Y:S01]  /*22c0*/  WARPGROUP.ARRIVE ;  /* 0x00000000000079c5 */ /* 0x000fe20000000000 */
[----:B------:R-:W-:Y:S01]  /*22d0*/  UIADD3 UR4, UR16, 0x180, URZ ;  /* 0x0000018010047890 */ /* 0x000fe2000fffe03f */
[----:B------:R2:W-:Y:S01]  /*22e0*/  STL [R1+0x70], RZ ;  /* 0x000070ff01007387 */ /* 0x0005e20000100800 */
[----:B------:R-:W-:Y:S01]  /*22f0*/  USHF.R.U32.HI UR5, URZ, 0x4, UR5 ;  /* 0x000000043f057899 */ /* 0x000fe20008011605 */
[----:B01----:R-:W-:Y:S01]  /*2300*/  IMAD.MOV.U32 R0, RZ, RZ, RZ ;  /* 0x000000ffff007224 */ /* 0x003fe200078e00ff */
[----:B------:R-:W-:Y:S01]  /*2310*/  USHF.R.U32.HI UR4, URZ, 0x4, UR4 ;  /* 0x000000043f047899 */ /* 0x000fe20008011604 */
[----:B------:R2:W-:Y:S01]  /*2320*/  STL [R1+0x6c], RZ ;  /* 0x00006cff01007387 */ /* 0x0005e20000100800 */
[----:B------:R-:W-:Y:S01]  /*2330*/  ULOP3.LUT UR5, UR5, 0x3fff, URZ, 0xc0, !UPT ;  /* 0x00003fff05057892 */ /* 0x000fe2000f8ec03f */
[----:B------:R-:W-:Y:S01]  /*2340*/  CS2R R2, SRZ ;  /* 0x0000000000027805 */ /* 0x000fe2000001ff00 */
[----:B------:R-:W-:Y:S01]  /*2350*/  ULOP3.LUT UR4, UR4, 0x3fff, URZ, 0xc0, !UPT ;  /* 0x00003fff04047892 */ /* 0x000fe2000f8ec03f */
[----:B------:R2:W-:Y:S01]  /*2360*/  STL [R1+0x68], RZ ;  /* 0x000068ff01007387 */ /* 0x0005e20000100800 */
[----:B------:R-:W-:Y:S01]  /*2370*/  ULOP3.LUT UR5, UR5, 0x10000, URZ, 0xfc, !UPT ;  /* 0x0001000005057892 */ /* 0x000fe2000f8efc3f */
[----:B------:R-:W-:Y:S01]  /*2380*/  CS2R R4, SRZ ;  /* 0x0000000000047805 */ /* 0x000fe2000001ff00 */
[----:B------:R-:W-:Y:S01]  /*2390*/  ULOP3.LUT UR4, UR4, 0x10000, URZ, 0xfc, !UPT ;  /* 0x0001000004047892 */ /* 0x000fe2000f8efc3f */
[----:B------:R2:W-:Y:S01]  /*23a0*/  STL [R1+0x64], RZ ;  /* 0x000064ff01007387 */ /* 0x0005e20000100800 */
[----:B------:R-:W-:Y:S01]  /*23b0*/  ULEA UR10, UR15, UR5, 0x9 ;  /* 0x000000050f0a7291 */ /* 0x000fe2000f8e483f */
[----:B------:R-:W-:Y:S01]  /*23c0*/  CS2R R6, SRZ ;  /* 0x0000000000067805 */ /* 0x000fe2000001ff00 */
[----:B------:R-:W-:Y:S01]  /*23d0*/  ULEA UR8, UR15, UR4, 0x7 ;  /* 0x000000040f087291 */ /* 0x000fe2000f8e383f */
[----:B------:R2:W-:Y:S01]  /*23e0*/  STL [R1+0x60], RZ ;  /* 0x000060ff01007387 */ /* 0x0005e20000100800 */
[----:B------:R-:W-:Y:S01]  /*23f0*/  ULDC UR5, c[0x0][0x50c] ;  /* 0x0001430000057ab9 */ /* 0x000fe20000000800 */
[----:B------:R-:W-:Y:S01]  /*2400*/  UMOV UR9, 0xc0000010 ;  /* 0xc000001000097882 */ /* 0x000fe20000000000 */
[----:B------:R-:W-:Y:S01]  /*2410*/  UISETP.NE.AND UP0, UPT, UR5, 0x1, UPT ;  /* 0x000000010500788c */ /* 0x000fe2000bf05270 */
[----:B------:R2:W-:Y:S01]  /*2420*/  STL [R1+0x5c], RZ ;  /* 0x00005cff01007387 */ /* 0x0005e20000100800 */
[----:B------:R-:W-:Y:S01]  /*2430*/  UMOV UR11, 0xc0000010 ;  /* 0xc0000010000b7882 */ /* 0x000fe20000000000 */
[----:B------:R-:W-:Y:S01]  /*2440*/  UMOV UR4, 0x1 ;  /* 0x0000000100047882 */ /* 0x000fe20000000000 */
[----:B------:R-:W-:Y:S01]  /*2450*/  USEL UR5, URZ, 0x1, UP0 ;  /* 0x000000013f057887 */ /* 0x000fe20008000000 */
[----:B------:R2:W-:Y:S01]  /*2460*/  STL [R1+0x58], RZ ;  /* 0x000058ff01007387 */ /* 0x0005e20000100800 */
[----:B------:R-:W-:Y:S01]  /*2470*/  QGMMA.64x256x32.F32.E4M3.E4M3 R24, gdesc[UR8], RZ, !UPT, gsb0 ;  /* 0x03e00000081879f3 */ /* 0x000fe2000c0008ff */
[----:B------:R-:W-:-:S02]  /*2480*/  CS2R R8, SRZ ;  /* 0x0000000000087805 */ /* 0x000fc4000001ff00 */
[----:B------:R-:W-:Y:S01]  /*2490*/  CS2R R10, SRZ ;  /* 0x00000000000a7805 */ /* 0x000fe2000001ff00 */
[----:B------:R2:W-:Y:S01]  /*24a0*/  STL [R1+0x54], RZ ;  /* 0x000054ff01007387 */ /* 0x0005e20000100800 */
[----:B------:R-:W-:Y:S02]  /*24b0*/  ISETP.NE.AND P0, PT, RZ, UR5, PT ;  /* 0x00000005ff007c0c */ /* 0x000fe4000bf05270 */
        /* <DEDUP_REMOVED lines=56> */
[----:B------:R-:W-:Y:S01]  /*2840*/  CS2R R224, SRZ ;  /* 0x0000000000e07805 */ /* 0x000fe2000001ff00 */
[----:B------:R-:W-:Y:S01]  /*2850*/  IMAD.MOV.U32 R226, RZ, RZ, RZ ;  /* 0x000000ffffe27224 */ /* 0x000fe200078e00ff */
[----:B------:R2:W-:Y:S04]  /*2860*/  STL [R1+0x18], RZ ;  /* 0x000018ff01007387 */ /* 0x0005e80000100800 */
[----:B------:R2:W-:Y:S04]  /*2870*/  STL [R1+0x14], RZ ;  /* 0x000014ff01007387 */ /* 0x0005e80000100800 */
[----:B------:R2:W-:Y:S04]  /*2880*/  STL [R1+0x10], RZ ;  /* 0x000010ff01007387 */ /* 0x0005e80000100800 */
[----:B------:R2:W-:Y:S04]  /*2890*/  STL [R1+0xc], RZ ;  /* 0x00000cff01007387 */ /* 0x0005e80000100800 */
[----:B------:R2:W-:Y:S04]  /*28a0*/  STL [R1+0x8], RZ ;  /* 0x000008ff01007387 */ /* 0x0005e80000100800 */
[----:B------:R2:W-:Y:S04]  /*28b0*/  STL [R1+0x4], RZ ;  /* 0x000004ff01007387 */ /* 0x0005e80000100800 */
[----:B------:R2:W-:Y:S01]  /*28c0*/  STL [R1], RZ ;  /* 0x000000ff01007387 */ /* 0x0005e20000100800 */
[----:B------:R-:W-:Y:S05]  /*28d0*/  @!P0 BRA `(.L_x_24) ;  /* 0x0000000800808947 */ /* 0x000fea0003800000 */
[----:B------:R-:W-:Y:S02]  /*28e0*/  WARPGROUP.DEPBAR.LE gsb0, 0x0 ;  /* 0x00008000000079c5 */ /* 0x000fe40000010000 */
[----:B------:R-:W-:-:S01]  /*28f0*/  FADD R227, RZ, R122 ;  /* 0x0000007affe37221 */ /* 0x000fc20000000000 */
[----:B------:R-:W-:Y:S01]  /*2900*/  FADD R226, RZ, R24 ;  /* 0x00000018ffe27221 */ /* 0x000fe20000000000 */
[----:B------:R-:W-:-:S01]  /*2910*/  FADD R225, RZ, R25 ;  /* 0x00000019ffe17221 */ /* 0x000fc20000000000 */
[----:B------:R-:W-:Y:S01]  /*2920*/  FADD R224, RZ, R26 ;  /* 0x0000001affe07221 */ /* 0x000fe20000000000 */
[----:B------:R-:W-:-:S01]  /*2930*/  FADD R223, RZ, R27 ;  /* 0x0000001bffdf7221 */ /* 0x000fc20000000000 */
[----:B------:R0:W-:Y:S01]  /*2940*/  STL [R1], R227 ;  /* 0x000000e301007387 */ /* 0x0001e20000100800 */
[----:B------:R-:W-:-:S01]  /*2950*/  FADD R222, RZ, R28 ;  /* 0x0000001cffde7221 */ /* 0x000fc20000000000 */
[----:B------:R-:W-:Y:S01]  /*2960*/  FADD R221, RZ, R29 ;  /* 0x0000001dffdd7221 */ /* 0x000fe20000000000 */
[----:B------:R-:W-:-:S01]  /*2970*/  FADD R220, RZ, R30 ;  /* 0x0000001effdc7221 */ /* 0x000fc20000000000 */
[----:B------:R-:W-:Y:S01]  /*2980*/  FADD R219, RZ, R31 ;  /* 0x0000001fffdb7221 */ /* 0x000fe20000000000 */
[----:B------:R-:W-:-:S01]  /*2990*/  FADD R218, RZ, R32 ;  /* 0x00000020ffda7221 */ /* 0x000fc20000000000 */
[----:B------:R-:W-:Y:S01]  /*29a0*/  FADD R217, RZ, R33 ;  /* 0x00000021ffd97221 */ /* 0x000fe20000000000 */
[----:B------:R-:W-:-:S01]  /*29b0*/  FADD R216, RZ, R34 ;  /* 0x00000022ffd87221 */ /* 0x000fc20000000000 */
[----:B------:R-:W-:Y:S01]  /*29c0*/  FADD R215, RZ, R35 ;  /* 0x00000023ffd77221 */ /* 0x000fe20000000000 */
[----:B------:R-:W-:-:S01]  /*29d0*/  FADD R214, RZ, R36 ;  /* 0x00000024ffd67221 */ /* 0x000fc20000000000 */
[----:B0-----:R-:W-:Y:S01]  /*29e0*/  FADD R227, RZ, R123 ;  /* 0x0000007bffe37221 */ /* 0x001fe20000000000 */
[----:B------:R-:W-:-:S01]  /*29f0*/  FADD R213, RZ, R37 ;  /* 0x00000025ffd57221 */ /* 0x000fc20000000000 */
[----:B------:R-:W-:Y:S01]  /*2a00*/  FADD R212, RZ, R38 ;  /* 0x00000026ffd47221 */ /* 0x000fe20000000000 */
[----:B------:R-:W-:-:S01]  /*2a10*/  FADD R211, RZ, R39 ;  /* 0x00000027ffd37221 */ /* 0x000fc20000000000 */
[----:B------:R-:W-:Y:S01]  /*2a20*/  FADD R210, RZ, R40 ;  /* 0x00000028ffd27221 */ /* 0x000fe20000000000 */
[----:B------:R0:W-:Y:S01]  /*2a30*/  STL [R1+0x4], R227 ;  /* 0x000004e301007387 */ /* 0x0001e20000100800 */
        /* <DEDUP_REMOVED lines=93> */
[----:B------:R-:W-:Y:S01]  /*3010*/  UMOV UR4, URZ ;  /* 0x0000003f00047c82 */ /* 0x000fe20008000000 */
[----:B0-----:R-:W-:-:S05]  /*3020*/  FADD R227, RZ, R130 ;  /* 0x00000082ffe37221 */ /* 0x001fca0000000000 */
[----:B------:R0:W-:Y:S02]  /*3030*/  STL [R1+0x20], R227 ;  /* 0x000020e301007387 */ /* 0x0001e40000100800 */
        /* <DEDUP_REMOVED lines=42> */
.L_x_24:
[----:B------:R-:W-:-:S04]  /*32e0*/  UIADD3 UR18, UR15, 0x1, URZ ;  /* 0x000000010f127890 */ /* 0x000fc8000fffe03f */
[----:B------:R-:W-:-:S04]  /*32f0*/  UISETP.NE.AND UP0, UPT, UR18, 0x4, UPT ;  /* 0x000000041200788c */ /* 0x000fc8000bf05270 */
[----:B------:R-:W-:Y:S02]  /*3300*/  USEL UR6, URZ, 0x1, UP0 ;  /* 0x000000013f067887 */ /* 0x000fe40008000000 */
[----:B------:R-:W-:Y:S02]  /*3310*/  USEL UR18, UR18, URZ, UP0 ;  /* 0x0000003f12127287 */ /* 0x000fe40008000000 */
[----:B------:R-:W-:-:S06]  /*3320*/  ULOP3.LUT UR6, UR21, UR6, URZ, 0x3c, !UPT ;  /* 0x0000000615067292 */ /* 0x000fcc000f8e3c3f */
[----:B0-----:R-:W-:Y:S01]  /*3330*/  IMAD.U32 R227, RZ, RZ, UR6 ;  /* 0x00000006ffe37e24 */ /* 0x001fe2000f8e00ff */
[----:B------:R-:W-:-:S06]  /*3340*/  UMOV UR6, 0x1 ;  /* 0x0000000100067882 */ /* 0x000fcc0000000000 */
.L_x_19:
[----:B------:R-:W-:-:S06]  /*3350*/  UISETP.GE.AND UP0, UPT, UR12, 0x1, UPT ;  /* 0x000000010c00788c */ /* 0x000fcc000bf06270 */
[----:B------:R-:W-:-:S13]  /*3360*/  PLOP3.LUT P0, PT, PT, PT, UP0, 0x80, 0x0 ;  /* 0x000000000000781c */ /* 0x000fda0003f0f008 */
[----:B------:R-:W-:Y:S05]  /*3370*/  @!P0 BRA `(.L_x_25) ;  /* 0x0000001000908947 */ /* 0x000fea0003800000 */
[----:B------:R-:W-:Y:S01]  /*3380*/  IMAD.U32 R228, RZ, RZ, UR12 ;  /* 0x0000000cffe47e24 */ /* 0x000fe2000f8e00ff */
[----:B------:R-:W-:Y:S01]  /*3390*/  UMOV UR19, UR15 ;  /* 0x0000000f00137c82 */ /* 0x000fe20008000000 */
[----:B------:R-:W-:-:S05]  /*33a0*/  ULDC UR26, c[0x0][0x50c] ;  /* 0x00014300001a7ab9 */ /* 0x000fca0000000800 */
.L_x_33:
[----:B------:R-:W-:-:S06]  /*33b0*/  UISETP.NE.AND UP0, UPT, UR38, 0x3, UPT ;  /* 0x000000032600788c */ /* 0x000fcc000bf05270 */
[----:B------:R-:W-:-:S13]  /*33c0*/  PLOP3.LUT P1, PT, PT, PT, UP0, 0x80, 0x0 ;  /* 0x000000000000781c */ /* 0x000fda0003f2f008 */
[----:B-1---5:R-:W-:Y:S05]  /*33d0*/  @!P1 BRA `(.L_x_26) ;  /* 0x0000000000049947 */ /* 0x022fea0003800000 */
[----:B------:R-:W-:Y:S01]  /*33e0*/  BPT.TRAP 0x1 ;  /* 0x000000040000795c */ /* 0x000fe20000300000 */
.L_x_26:
[----:B------:R-:W-:Y:S01]  /*33f0*/  ULEA UR8, UR18, UR16, 0x3 ;  /* 0x0000001012087291 */ /* 0x000fe2000f8e183f */
[----:B------:R-:W-:-:S08]  /*3400*/  SHF.L.U32 R229, R227, 0x1f, RZ ;  /* 0x0000001fe3e57819 */ /* 0x000fd000000006ff */
[----:B------:R0:W1:Y:S01]  /*3410*/  SYNCS.PHASECHK.TRANS64.TRYWAIT P0, [UR8], R229 ;  /* 0x000000e5ff0075a7 */ /* 0x0000620008000148 */
[----:B------:R-:W-:Y:S05]  /*3420*/  @!P1 BRA `(.L_x_27) ;  /* 0x0000000000049947 */ /* 0x000fea0003800000 */
[----:B------:R-:W-:Y:S01]  /*3430*/  BPT.TRAP 0x1 ;  /* 0x000000040000795c */ /* 0x000fe20000300000 */
.L_x_27:
[----:B-1----:R-:W-:Y:S05]  /*3440*/  @P0 BRA `(.L_x_28) ;  /* 0x0000000000080947 */ /* 0x002fea0003800000 */
[----:B------:R-:W1:Y:S02]  /*3450*/  SYNCS.PHASECHK.TRANS64.TRYWAIT P0, [UR8], R229 ;  /* 0x000000e5ff0075a7 */ /* 0x000e640008000148 */
[----:B-1----:R-:W-:Y:S05]  /*3460*/  @!P0 BRA `(.L_x_29) ;  /* 0x000000cc00a48947 */ /* 0x002fea0003800000 */
.L_x_28:
[----:B------:R-:W-:Y:S01]  /*3470*/  UIADD3 UR8, UR16, 0x180, URZ ;  /* 0x0000018010087890 */ /* 0x000fe2000fffe03f */
[----:B------:R-:W-:Y:S01]  /*3480*/  WARPGROUP.ARRIVE ;  /* 0x00000000000079c5 */ /* 0x000fe20000000000 */
[----:B------:R-:W-:Y:S02]  /*3490*/  UIADD3 UR9, UR16, 0x2180, URZ ;  /* 0x0000218010097890 */ /* 0x000fe4000fffe03f */
[----:B------:R-:W-:Y:S02]  /*34a0*/  USHF.R.U32.HI UR8, URZ, 0x4, UR8 ;  /* 0x000000043f087899 */ /* 0x000fe40008011608 */
[----:B------:R-:W-:Y:S02]  /*34b0*/  USHF.R.U32.HI UR9, URZ, 0x4, UR9 ;  /* 0x000000043f097899 */ /* 0x000fe40008011609 */
[----:B------:R-:W-:Y:S02]  /*34c0*/  UISETP.NE.AND UP0, UPT, UR5, URZ, UPT ;  /* 0x0000003f0500728c */ /* 0x000fe4000bf05270 */
[----:B------:R-:W-:-:S02]  /*34d0*/  ULOP3.LUT UR8, UR8, 0x3fff, URZ, 0xc0, !UPT ;  /* 0x00003fff08087892 */ /* 0x000fc4000f8ec03f */
[----:B------:R-:W-:Y:S02]  /*34e0*/  ULOP3.LUT UR9, UR9, 0x3fff, URZ, 0xc0, !UPT ;  /* 0x00003fff09097892 */ /* 0x000fe4000f8ec03f */
[----:B------:R-:W-:Y:S02]  /*34f0*/  USEL UR6, UR6, URZ, !UP0 ;  /* 0x0000003f06067287 */ /* 0x000fe4000c000000 */
[----:B------:R-:W-:Y:S02]  /*3500*/  ULOP3.LUT UR8, UR8, 0x10000, URZ, 0xfc, !UPT ;  /* 0x0001000008087892 */ /* 0x000fe4000f8efc3f */
[----:B------:R-:W-:Y:S02]  /*3510*/  ULOP3.LUT UR9, UR9, 0x10000, URZ, 0xfc, !UPT ;  /* 0x0001000009097892 */ /* 0x000fe4000f8efc3f */
[----:B------:R-:W-:Y:S02]  /*3520*/  UISETP.NE.U32.AND UP0, UPT, UR6, URZ, UPT ;  /* 0x0000003f0600728c */ /* 0x000fe4000bf05070 */
[----:B------:R-:W-:-:S02]  /*3530*/  ULEA UR8, UR18, UR8, 0x7 ;  /* 0x0000000812087291 */ /* 0x000fc4000f8e383f */
[----:B------:R-:W-:Y:S01]  /*3540*/  ULEA UR10, UR18, UR9, 0x9 ;  /* 0x00000009120a7291 */ /* 0x000fe2000f8e483f */
[----:B------:R-:W-:Y:S02]  /*3550*/  UMOV UR11, 0xc0000010 ;  /* 0xc0000010000b7882 */ /* 0x000fe40000000000 */
[----:B------:R-:W-:Y:S01]  /*3560*/  UMOV UR9, 0xc0000010 ;  /* 0xc000001000097882 */ /* 0x000fe20000000000 */
[----:B------:R-:W-:-:S05]  /*3570*/  UIADD3 UR4, UR4, 0x1, URZ ;  /* 0x0000000104047890 */ /* 0x000fca000fffe03f */
[----:B------:R-:W-:Y:S01]  /*3580*/  QGMMA.64x256x32.F32.E4M3.E4M3 R24, gdesc[UR8], R24, UP0, gsb0 ;  /* 0x03e00000081879f3 */ /* 0x000fe2000b800818 */
[----:B------:R-:W-:-:S04]  /*3590*/  UISETP.NE.AND UP0, UPT, UR4, UR26, UPT ;  /* 0x0000001a0400728c */ /* 0x000fc8000bf05270 */
[----:B------:R-:W-:-:S06]  /*35a0*/  USEL UR5, URZ, 0x1, UP0 ;  /* 0x000000013f057887 */ /* 0x000fcc0008000000 */
[----:B------:R-:W-:Y:S01]  /*35b0*/  ISETP.NE.AND P0, PT, RZ, UR5, PT ;  /* 0x00000005ff007c0c */ /* 0x000fe2000bf05270 */
[----:B------:R-:W-:-:S12]  /*35c0*/  WARPGROUP.DEPBAR.LE gsb0, 0x1 ;  /* 0x00008000000079c5 */ /* 0x000fd80000010100 */
[----:B------:R-:W-:Y:S05]  /*35d0*/  @!P0 BRA `(.L_x_30) ;  /* 0x0000000c00808947 */ /* 0x000fea0003800000 */
[----:B------:R-:W-:Y:S02]  /*35e0*/  WARPGROUP.DEPBAR.LE gsb0, 0x0 ;  /* 0x00008000000079c5 */ /* 0x000fe40000010000 */
[----:B------:R-:W-:-:S01]  /*35f0*/  FADD R226, R24, R226 ;  /* 0x000000e218e27221 */ /* 0x000fc20000000000 */
[----:B------:R-:W-:Y:S01]  /*3600*/  FADD R225, R25, R225 ;  /* 0x000000e119e17221 */ /* 0x000fe20000000000 */
[----:B------:R1:W-:Y:S01]  /*3610*/  STL [R1+0xa4], R227 ;  /* 0x0000a4e301007387 */ /* 0x0003e20000100800 */
[----:B------:R-:W-:-:S01]  /*3620*/  FADD R224, R26, R224 ;  /* 0x000000e01ae07221 */ /* 0x000fc20000000000 */
[----:B------:R-:W-:Y:S01]  /*3630*/  FADD R223, R27, R223 ;  /* 0x000000df1bdf7221 */ /* 0x000fe20000000000 */
[----:B------:R-:W-:-:S01]  /*3640*/  FADD R222, R28, R222 ;  /* 0x000000de1cde7221 */ /* 0x000fc20000000000 */
[----:B------:R-:W-:Y:S01]  /*3650*/  FADD R221, R29, R221 ;  /* 0x000000dd1ddd7221 */ /* 0x000fe20000000000 */
[----:B-1----:R-:W3:Y:S04]  /*3660*/  LDL.LU R227, [R1+0x30] ;  /* 0x0000300001e37983 */ /* 0x002ee80000300800 */
[----:B------:R1:W-:Y:S01]  /*3670*/  STL [R1+0xa8], R226 ;  /* 0x0000a8e201007387 */ /* 0x0003e20000100800 */
[----:B------:R-:W-:-:S01]  /*3680*/  FADD R220, R30, R220 ;  /* 0x000000dc1edc7221 */ /* 0x000fc20000000000 */
[----:B------:R-:W-:-:S02]  /*3690*/  FADD R219, R31, R219 ;  /* 0x000000db1fdb7221 */ /* 0x000fc40000000000 */
[----:B-1----:R-:W4:Y:S04]  /*36a0*/  LDL.LU R226, [R1+0x2c] ;  /* 0x00002c0001e27983 */ /* 0x002f280000300800 */
[----:B------:R1:W-:Y:S01]  /*36b0*/  STL [R1+0xac], R225 ;  /* 0x0000ace101007387 */ /* 0x0003e20000100800 */
[----:B------:R-:W-:-:S03]  /*36c0*/  FADD R218, R32, R218 ;  /* 0x000000da20da7221 */ /* 0x000fc60000000000 */
[----:B-1----:R-:W2:Y:S04]  /*36d0*/  LDL.LU R225, [R1+0x28] ;  /* 0x0000280001e17983 */ /* 0x002ea80000300800 */
        /* <DEDUP_REMOVED lines=9> */
[----:B------:R1:W-:Y:S04]  /*3770*/  STL [R1+0xbc], R221 ;  /* 0x0000bcdd01007387 */ /* 0x0003e80000100800 */
        /* <DEDUP_REMOVED lines=12> */
[----:B-1----:R-:W2:Y:S01]  /*3840*/  LDL.LU R215, [R1] ;  /* 0x0000000001d77983 */ /* 0x002ea20000300800 */
[----:B------:R-:W-:-:S01]  /*3850*/  FADD R214, R36, R214 ;  /* 0x000000d624d67221 */ /* 0x000fc20000000000 */
[----:B------:R-:W-:Y:S01]  /*3860*/  FADD R213, R37, R213 ;  /* 0x000000d525d57221 */ /* 0x000fe20000000000 */
[----:B------:R-:W-:-:S01]  /*3870*/  FADD R212, R38, R212 ;  /* 0x000000d426d47221 */ /* 0x000fc20000000000 */
[----:B------:R-:W-:Y:S01]  /*3880*/  FADD R211, R39, R211 ;  /* 0x000000d327d37221 */ /* 0x000fe20000000000 */
[----:B------:R-:W-:-:S01]  /*3890*/  FADD R210, R40, R210 ;  /* 0x000000d228d27221 */ /* 0x000fc20000000000 */
[----:B------:R-:W-:Y:S01]  /*38a0*/  STL [R1+0xd8], R214 ;  /* 0x0000d8d601007387 */ /* 0x000fe20000100800 */
        /* <DEDUP_REMOVED lines=11> */
[----:B------:R1:W-:Y:S01]  /*3960*/  STL [R1+0xe4], R211 ;  /* 0x0000e4d301007387 */ /* 0x0003e20000100800 */
[----:B------:R-:W-:-:S01]  /*3970*/  FADD R200, R50, R200 ;  /* 0x000000c832c87221 */ /* 0x000fc20000000000 */
[----:B------:R-:W-:Y:S01]  /*3980*/  FADD R199, R51, R199 ;  /* 0x000000c733c77221 */ /* 0x000fe20000000000 */
        /* <DEDUP_REMOVED lines=69> */
[----:B-----5:R-:W-:Y:S01]  /*3de0*/  FADD R0, R121, R0 ;  /* 0x0000000079007221 */ /* 0x020fe20000000000 */
[----:B---3--:R-:W-:-:S01]  /*3df0*/  FADD R227, R134, R227 ;  /* 0x000000e386e37221 */ /* 0x008fc20000000000 */
[----:B----4-:R-:W-:Y:S01]  /*3e00*/  FADD R226, R133, R226 ;  /* 0x000000e285e27221 */ /* 0x010fe20000000000 */
[----:B--2---:R-:W-:-:S01]  /*3e10*/  FADD R225, R132, R225 ;  /* 0x000000e184e17221 */ /* 0x004fc20000000000 */
        /* <DEDUP_REMOVED lines=9> */
[----:B------:R-:W-:-:S05]  /*3eb0*/  FADD R215, R122, R215 ;  /* 0x000000d77ad77221 */ /* 0x000fca0000000000 */
[----:B------:R2:W-:Y:S04]  /*3ec0*/  STL [R1], R215 ;  /* 0x000000d701007387 */ /* 0x0005e80000100800 */
[----:B------:R3:W-:Y:S04]  /*3ed0*/  STL [R1+0x4], R216 ;  /* 0x000004d801007387 */ /* 0x0007e80000100800 */
        /* <DEDUP_REMOVED lines=8> */
[----:B-1----:R-:W4:Y:S04]  /*3f60*/  LDL.LU R211, [R1+0x34] ;  /* 0x0000340001d37983 */ /* 0x002f280000300800 */
[----:B------:R1:W-:Y:S04]  /*3f70*/  STL [R1+0x28], R225 ;  /* 0x000028e101007387 */ /* 0x0003e80000100800 */
[----:B------:R-:W4:Y:S04]  /*3f80*/  LDL.LU R212, [R1+0x38] ;  /* 0x0000380001d47983 */ /* 0x000f280000300800 */
[----:B------:R1:W-:Y:S04]  /*3f90*/  STL [R1+0x2c], R226 ;  /* 0x00002ce201007387 */ /* 0x0003e80000100800 */
[----:B------:R-:W4:Y:S04]  /*3fa0*/  LDL.LU R213, [R1+0x3c] ;  /* 0x00003c0001d57983 */ /* 0x000f280000300800 */
[----:B------:R1:W-:Y:S04]  /*3fb0*/  STL [R1+0x30], R227 ;  /* 0x000030e301007387 */ /* 0x0003e80000100800 */
[----:B------:R-:W4:Y:S04]  /*3fc0*/  LDL.LU R214, [R1+0x40] ;  /* 0x0000400001d67983 */ /* 0x000f280000300800 */
[----:B--2---:R-:W2:Y:S04]  /*3fd0*/  LDL.LU R215, [R1+0x44] ;  /* 0x0000440001d77983 */ /* 0x004ea80000300800 */
[----:B---3--:R-:W3:Y:S04]  /*3fe0*/  LDL.LU R216, [R1+0x48] ;  /* 0x0000480001d87983 */ /* 0x008ee80000300800 */
[----:B----4-:R-:W4:Y:S04]  /*3ff0*/  LDL.LU R217, [R1+0x4c] ;  /* 0x00004c0001d97983 */ /* 0x010f280000300800 */
[----:B0-----:R-:W4:Y:S04]  /*4000*/  LDL.LU R218, [R1+0x50] ;  /* 0x0000500001da7983 */ /* 0x001f280000300800 */
[----:B------:R-:W4:Y:S04]  /*4010*/  LDL.LU R219, [R1+0x54] ;  /* 0x0000540001db7983 */ /* 0x000f280000300800 */
[----:B------:R-:W4:Y:S04]  /*4020*/  LDL.LU R220, [R1+0x58] ;  /* 0x0000580001dc7983 */ /* 0x000f280000300800 */
[----:B------:R-:W4:Y:S04]  /*4030*/  LDL.LU R221, [R1+0x5c] ;  /* 0x00005c0001dd7983 */ /* 0x000f280000300800 */
[----:B------:R-:W4:Y:S04]  /*4040*/  LDL.LU R222, [R1+0x60] ;  /* 0x0000600001de7983 */ /* 0x000f280000300800 */
[----:B------:R-:W4:Y:S04]  /*4050*/  LDL.LU R223, [R1+0x64] ;  /* 0x0000640001df7983 */ /* 0x000f280000300800 */
[----:B------:R-:W4:Y:S04]  /*4060*/  LDL.LU R224, [R1+0x68] ;  /* 0x0000680001e07983 */ /* 0x000f280000300800 */
[----:B-1----:R-:W4:Y:S04]  /*4070*/  LDL.LU R225, [R1+0x6c] ;  /* 0x00006c0001e17983 */ /* 0x002f280000300800 */
[----:B------:R-:W4:Y:S04]  /*4080*/  LDL.LU R226, [R1+0x70] ;  /* 0x0000700001e27983 */ /* 0x000f280000300800 */
[----:B------:R-:W4:Y:S01]  /*4090*/  LDL.LU R227, [R1+0x74] ;  /* 0x0000740001e37983 */ /* 0x000f220000300800 */
[----:B------:R-:W-:-:S05]  /*40a0*/  FADD R211, R135, R211 ;  /* 0x000000d387d37221 */ /* 0x000fca0000000000 */
[----:B------:R0:W-:Y:S01]  /*40b0*/  STL [R1+0x34], R211 ;  /* 0x000034d301007387 */ /* 0x0001e20000100800 */
[----:B------:R-:W-:-:S03]  /*40c0*/  FADD R212, R136, R212 ;  /* 0x000000d488d47221 */ /* 0x000fc60000000000 */
[----:B0-----:R1:W5:Y:S01]  /*40d0*/  LDL.LU R211, [R1+0xe4] ;  /* 0x0000e40001d37983 */ /* 0x0013620000300800 */
[----:B------:R-:W-:-:S03]  /*40e0*/  FADD R213, R137, R213 ;  /* 0x000000d589d57221 */ /* 0x000fc60000000000 */
[----:B------:R0:W-:Y:S01]  /*40f0*/  STL [R1+0x38], R212 ;  /* 0x000038d401007387 */ /* 0x0001e20000100800 */
[----:B------:R-:W-:-:S01]  /*4100*/  FADD R214, R138, R214 ;  /* 0x000000d68ad67221 */ /* 0x000fc20000000000 */
[----:B--2---:R-:W-:Y:S02]  /*4110*/  FADD R215, R139, R215 ;  /* 0x000000d78bd77221 */ /* 0x004fe40000000000 */
[----:B0-----:R1:W5:Y:S01]  /*4120*/  LDL.LU R212, [R1+0xe0] ;  /* 0x0000e00001d47983 */ /* 0x0013620000300800 */
[----:B---3--:R-:W-:-:S03]  /*4130*/  FADD R216, R140, R216 ;  /* 0x000000d88cd87221 */ /* 0x008fc60000000000 */
[----:B------:R0:W-:Y:S01]  /*4140*/  STL [R1+0x3c], R213 ;  /* 0x00003cd501007387 */ /* 0x0001e20000100800 */
[----:B----4-:R-:W-:-:S03]  /*4150*/  FADD R217, R141, R217 ;  /* 0x000000d98dd97221 */ /* 0x010fc60000000000 */
[----:B0-----:R1:W5:Y:S01]  /*4160*/  LDL.LU R213, [R1+0xdc] ;  /* 0x0000dc0001d57983 */ /* 0x0013620000300800 */
[----:B------:R-:W-:-:S03]  /*4170*/  FADD R218, R142, R218 ;  /* 0x000000da8eda7221 */ /* 0x000fc60000000000 */
[----:B------:R0:W-:Y:S01]  /*4180*/  STL [R1+0x40], R214 ;  /* 0x000040d601007387 */ /* 0x0001e20000100800 */
[----:B------:R-:W-:-:S01]  /*4190*/  FADD R219, R143, R219 ;  /* 0x000000db8fdb7221 */ /* 0x000fc20000000000 */
[----:B------:R-:W-:Y:S02]  /*41a0*/  FADD R220, R144, R220 ;  /* 0x000000dc90dc7221 */ /* 0x000fe40000000000 */
[----:B0-----:R1:W5:Y:S04]  /*41b0*/  LDL.LU R214, [R1+0xd8] ;  /* 0x0000d80001d67983 */ /* 0x0013680000300800 */
[----:B------:R0:W-:Y:S01]  /*41c0*/  STL [R1+0x44], R215 ;  /* 0x000044d701007387 */ /* 0x0001e20000100800 */
[----:B------:R-:W-:-:S01]  /*41d0*/  FADD R221, R145, R221 ;  /* 0x000000dd91dd7221 */ /* 0x000fc20000000000 */
[----:B------:R-:W-:-:S02]  /*41e0*/  FADD R222, R146, R222 ;  /* 0x000000de92de7221 */ /* 0x000fc40000000000 */
[----:B0-----:R1:W5:Y:S04]  /*41f0*/  LDL.LU R215, [R1+0xd4] ;  /* 0x0000d40001d77983 */ /* 0x0013680000300800 */
[----:B------:R0:W-:Y:S01]  /*4200*/  STL [R1+0x48], R216 ;  /* 0x000048d801007387 */ /* 0x0001e20000100800 */
[----:B------:R-:W-:-:S03]  /*4210*/  FADD R223, R147, R223 ;  /* 0x000000df93df7221 */ /* 0x000fc60000000000 */
        /* <DEDUP_REMOVED lines=13> */
[----:B------:R0:W-:Y:S04]  /*42f0*/  STL [R1+0x5c], R221 ;  /* 0x00005cdd01007387 */ /* 0x0001e80000100800 */
        /* <DEDUP_REMOVED lines=12> */
[----:B0-----:R1:W5:Y:S01]  /*43c0*/  LDL.LU R227, [R1+0xa4] ;  /* 0x0000a40001e37983 */ /* 0x0013620000300800 */
[----:B------:R-:W-:-:S05]  /*43d0*/  UMOV UR4, URZ ;  /* 0x0000003f00047c82 */ /* 0x000fca0008000000 */
.L_x_30:
[----:B------:R-:W-:Y:S05]  /*43e0*/  @!P1 BRA `(.L_x_31) ;  /* 0x0000000000049947 */ /* 0x000fea0003800000 */
[----:B------:R-:W-:Y:S01]  /*43f0*/  BPT.TRAP 0x1 ;  /* 0x000000040000795c */ /* 0x000fe20000300000 */
.L_x_31:
[----:B------:R3:W-:Y:S04]  /*4400*/  STL [R1+0xa8], R2 ;  /* 0x0000a80201007387 */ /* 0x0007e80000100800 */
[----:B---3--:R-:W3:Y:S04]  /*4410*/  LDL R2, [R1+0x78] ;  /* 0x0000780001027983 */ /* 0x008ee80000100800 */
[----:B-----5:R4:W-:Y:S04]  /*4420*/  STL [R1+0xa4], R0 ;  /* 0x0000a40001007387 */ /* 0x0209e80000100800 */
[----:B----4-:R-:W4:Y:S01]  /*4430*/  LDL R0, [R1+0x80] ;  /* 0x0000800001007983 */ /* 0x010f220000100800 */
[----:B0-----:R-:W-:Y:S01]  /*4440*/  IMAD.U32 R229, RZ, RZ, UR19 ;  /* 0x00000013ffe57e24 */ /* 0x001fe2000f8e00ff */
[----:B---3--:R-:W-:-:S02]  /*4450*/  ISETP.NE.AND P0, PT, R2, RZ, PT ;  /* 0x000000ff0200720c */ /* 0x008fc40003f05270 */
[----:B------:R0:W5:Y:S11]  /*4460*/  LDL.LU R2, [R1+0xa8] ;  /* 0x0000a80001027983 */ /* 0x0001760000300800 */
[----:B------:R-:W-:-:S05]  /*4470*/  @P0 LEA R229, R229, UR16, 0x3 ;  /* 0x00000010e5e50c11 */ /* 0x000fca000f8e18ff */
[----:B------:R-:W-:-:S05]  /*4480*/  @P0 VIADD R229, R229, 0x20 ;  /* 0x00000020e5e50836 */ /* 0x000fca0000000000 */
[----:B----4-:R-:W-:Y:S02]  /*4490*/  @P0 PRMT R229, R0, 0x654, R229 ;  /* 0x0000065400e50816 */ /* 0x010fe400000000e5 */
[----:B------:R0:W5:Y:S01]  /*44a0*/  LDL.LU R0, [R1+0xa4] ;  /* 0x0000a40001007983 */ /* 0x0001620000300800 */
[----:B------:R-:W-:Y:S01]  /*44b0*/  UISETP.GT.U32.AND UP0, UPT, UR7, 0x1, UPT ;  /* 0x000000010700788c */ /* 0x000fe2000bf04070 */
[----:B------:R0:W-:Y:S05]  /*44c0*/  @P0 SYNCS.ARRIVE.TRANS64.RED.A1T0 RZ, [R229+URZ], RZ ;  /* 0x000000ffe5ff09a7 */ /* 0x0001ea000810043f */
[----:B------:R-:W-:-:S13]  /*44d0*/  PLOP3.LUT P0, PT, PT, PT, UP0, 0x80, 0x0 ;  /* 0x000000000000781c */ /* 0x000fda0003f0f008 */
[----:B0-----:R-:W-:Y:S05]  /*44e0*/  @P0 BRA `(.L_x_32) ;  /* 0x0000000000040947 */ /* 0x001fea0003800000 */
[----:B------:R-:W-:Y:S01]  /*44f0*/  BPT.TRAP 0x1 ;  /* 0x000000040000795c */ /* 0x000fe20000300000 */
.L_x_32:
[----:B------:R-:W-:Y:S01]  /*4500*/  UIADD3 UR18, UR18, 0x1, URZ ;  /* 0x0000000112127890 */ /* 0x000fe2000fffe03f */
[C---:B------:R-:W-:Y:S01]  /*4510*/  ISETP.GT.AND P0, PT, R228.reuse, 0x1, PT ;  /* 0x00000001e400780c */ /* 0x040fe20003f04270 */
[----:B------:R-:W-:Y:S01]  /*4520*/  UIADD3 UR19, UR19, 0x1, URZ ;  /* 0x0000000113137890 */ /* 0x000fe2000fffe03f */
[----:B------:R-:W-:Y:S01]  /*4530*/  VIADD R228, R228, 0xffffffff ;  /* 0xffffffffe4e47836 */ /* 0x000fe20000000000 */
[----:B------:R-:W-:Y:S02]  /*4540*/  UISETP.NE.AND UP0, UPT, UR18, 0x4, UPT ;  /* 0x000000041200788c */ /* 0x000fe4000bf05270 */
[----:B------:R-:W-:Y:S02]  /*4550*/  UISETP.NE.AND UP1, UPT, UR19, 0x4, UPT ;  /* 0x000000041300788c */ /* 0x000fe4000bf25270 */
[----:B------:R-:W-:Y:S02]  /*4560*/  USEL UR6, URZ, 0x1, UP0 ;  /* 0x000000013f067887 */ /* 0x000fe40008000000 */
[----:B------:R-:W-:-:S02]  /*4570*/  USEL UR18, UR18, URZ, UP0 ;  /* 0x0000003f12127287 */ /* 0x000fc40008000000 */
[----:B------:R-:W-:Y:S02]  /*4580*/  USEL UR19, UR19, URZ, UP1 ;  /* 0x0000003f13137287 */ /* 0x000fe40008800000 */
[----:B------:R-:W-:Y:S01]  /*4590*/  LOP3.LUT R227, R227, UR6, RZ, 0x3c, !PT ;  /* 0x00000006e3e37c12 */ /* 0x000fe2000f8e3cff */
[----:B------:R-:W-:Y:S01]  /*45a0*/  UMOV UR6, 0x1 ;  /* 0x0000000100067882 */ /* 0x000fe20000000000 */
[----:B------:R-:W-:Y:S08]  /*45b0*/  @P0 BRA `(.L_x_33) ;  /* 0xffffffec007c0947 */ /* 0x000ff0000383ffff */
.L_x_25:
[----:B------:R-:W-:-:S04]  /*45c0*/  UISETP.NE.AND UP0, UPT, UR4, URZ, UPT ;  /* 0x0000003f0400728c */ /* 0x000fc8000bf05270 */
[----:B------:R-:W-:-:S06]  /*45d0*/  USEL UR4, URZ, 0x1, !UP0 ;  /* 0x000000013f047887 */ /* 0x000fcc000c000000 */
[----:B------:R-:W-:-:S13]  /*45e0*/  ISETP.NE.AND P0, PT, RZ, UR4, PT ;  /* 0x00000004ff007c0c */ /* 0x000fda000bf05270 */
[----:B------:R-:W-:Y:S05]  /*45f0*/  @!P0 BRA `(.L_x_34) ;  /* 0x0000000c00dc8947 */ /* 0x000fea0003800000 */
[----:B------:R-:W3:Y:S04]  /*4600*/  LDL.LU R227, [R1+0x74] ;  /* 0x0000740001e37983 */ /* 0x000ee80000300800 */
[----:B---3--:R0:W-:Y:S04]  /*4610*/  STL [R1+0xa4], R227 ;  /* 0x0000a4e301007387 */ /* 0x0081e80000100800 */
[----:B0-----:R-:W3:Y:S04]  /*4620*/  LDL.LU R227, [R1+0x70] ;  /* 0x0000700001e37983 */ /* 0x001ee80000300800 */
        /* <DEDUP_REMOVED lines=55> */
[----:B0-----:R-:W3:Y:S01]  /*49a0*/  LDL.LU R227, [R1] ;  /* 0x0000000001e37983 */ /* 0x001ee20000300800 */
[----:B------:R-:W-:-:S02]  /*49b0*/  WARPGROUP.DEPBAR.LE gsb0, 0x0 ;  /* 0x00008000000079c5 */ /* 0x000fc40000010000 */
[----:B------:R-:W-:Y:S01]  /*49c0*/  FADD R226, R24, R226 ;  /* 0x000000e218e27221 */ /* 0x000fe20000000000 */
        /* <DEDUP_REMOVED lines=95> */
[----:B-----5:R-:W-:Y:S01]  /*4fc0*/  FADD R2, R120, R2 ;  /* 0x0000000278027221 */ /* 0x020fe20000000000 */
[----:B------:R-:W-:Y:S01]  /*4fd0*/  FADD R0, R121, R0 ;  /* 0x0000000079007221 */ /* 0x000fe20000000000 */
[----:B---3--:R-:W-:-:S05]  /*4fe0*/  FADD R227, R122, R227 ;  /* 0x000000e37ae37221 */ /* 0x008fca0000000000 */
[----:B------:R0:W-:Y:S04]  /*4ff0*/  STL [R1], R227 ;  /* 0x000000e301007387 */ /* 0x0001e80000100800 */
[----:B0-----:R-:W3:Y:S02]  /*5000*/  LDL.LU R227, [R1+0x114] ;  /* 0x0001140001e37983 */ /* 0x001ee40000300800 */
[----:B---3--:R-:W-:-:S05]  /*5010*/  FADD R227, R123, R227 ;  /* 0x000000e37be37221 */ /* 0x008fca0000000000 */
[----:B------:R0:W-:Y:S04]  /*5020*/  STL [R1+0x4], R227 ;  /* 0x000004e301007387 */ /* 0x0001e80000100800 */
        /* <DEDUP_REMOVED lines=83> */
[----:B------:R0:W-:Y:S02]  /*5560*/  STL [R1+0x74], R227 ;  /* 0x000074e301007387 */ /* 0x0001e40000100800 */
.L_x_34:
[----:B0-----:R-:W-:-:S04]  /*5570*/  IMAD.U32 R227, RZ, RZ, UR39 ;  /* 0x00000027ffe37e24 */ /* 0x001fc8000f8e00ff */
[----:B------:R0:W-:Y:S01]  /*5580*/  SYNCS.ARRIVE.TRANS64.A1T0 RZ, [R227+UR36], RZ ;  /* 0x000000ffe3ff79a7 */ /* 0x0001e20008100024 */
[----:B------:R-:W-:Y:S02]  /*5590*/  WARPGROUP.DEPBAR.LE gsb0, 0x0 ;  /* 0x00008000000079c5 */ /* 0x000fe40000010000 */
[----:B------:R-:W3:Y:S02]  /*55a0*/  LDC R24, c[0x0][0x28c] ;  /* 0x0000a300ff187b82 */ /* 0x000ee40000000800 */
[----:B---3--:R-:W-:-:S13]  /*55b0*/  ISETP.GE.AND P0, PT, R24, 0x1, PT ;  /* 0x000000011800780c */ /* 0x008fda0003f06270 */
[----:B0-----:R-:W-:Y:S05]  /*55c0*/  @!P0 BRA `(.L_x_35) ;  /* 0x0000000000588947 */ /* 0x001fea0003800000 */
[----:B------:R-:W-:-:S06]  /*55d0*/  UISETP.NE.AND UP0, UPT, UR38, 0x3, UPT ;  /* 0x000000032600788c */ /* 0x000fcc000bf05270 */
[----:B------:R-:W-:-:S13]  /*55e0*/  PLOP3.LUT P0, PT, PT, PT, UP0, 0x80, 0x0 ;  /* 0x000000000000781c */ /* 0x000fda0003f0f008 */
[----:B------:R-:W-:Y:S05]  /*55f0*/  @!P0 BRA `(.L_x_36) ;  /* 0x0000000000048947 */ /* 0x000fea0003800000 */
[----:B------:R-:W-:Y:S01]  /*5600*/  BPT.TRAP 0x1 ;  /* 0x000000040000795c */ /* 0x000fe20000300000 */
.L_x_36:
[----:B-----5:R0:W-:Y:S04]  /*5610*/  STL [R1+0xa4], R0 ;  /* 0x0000a40001007387 */ /* 0x0201e80000100800 */
[----:B------:R-:W3:Y:S04]  /*5620*/  LDL R227, [R1+0x80] ;  /* 0x0000800001e37983 */ /* 0x000ee80000100800 */
[----:B0-----:R-:W4:Y:S01]  /*5630*/  LDL R0, [R1+0x78] ;  /* 0x0000780001007983 */ /* 0x001f220000100800 */
[----:B------:R-:W-:Y:S01]  /*5640*/  IMAD.U32 R25, RZ, RZ, UR16 ;  /* 0x00000010ff197e24 */ /* 0x000fe2000f8e00ff */
[----:B----4-:R-:W-:-:S02]  /*5650*/  ISETP.NE.AND P0, PT, R0, RZ, PT ;  /* 0x000000ff0000720c */ /* 0x010fc40003f05270 */
[----:B------:R0:W5:Y:S11]  /*5660*/  LDL.LU R0, [R1+0xa4] ;  /* 0x0000a40001007983 */ /* 0x0001760000300800 */
[----:B------:R-:W-:-:S05]  /*5670*/  VOTEU.ANY UP0, P0 ;  /* 0x00000000003f7886 */ /* 0x000fca0000000100 */
[----:B------:R-:W-:-:S06]  /*5680*/  @UP0 UIADD3 UR4, UR12, UR15, URZ ;  /* 0x0000000f0c040290 */ /* 0x000fcc000fffe03f */
[----:B------:R-:W-:-:S04]  /*5690*/  IMAD.U32 R24, RZ, RZ, UR4 ;  /* 0x00000004ff187e24 */ /* 0x000fc8000f8e00ff */
[----:B------:R-:W-:-:S05]  /*56a0*/  @P0 IMAD.SHL.U32 R24, R24, 0x8, RZ ;  /* 0x0000000818180824 */ /* 0x000fca00078e00ff */
[----:B------:R-:W-:Y:S01]  /*56b0*/  @P0 LOP3.LUT R24, R24, 0x18, RZ, 0xc0, !PT ;  /* 0x0000001818180812 */ /* 0x000fe200078ec0ff */
[----:B------:R-:W-:-:S03]  /*56c0*/  UISETP.GT.U32.AND UP0, UPT, UR7, 0x1, UPT ;  /* 0x000000010700788c */ /* 0x000fc6000bf04070 */
[----:B------:R-:W-:-:S04]  /*56d0*/  @P0 IADD3 R24, R25, 0x20, R24 ;  /* 0x0000002019180810 */ /* 0x000fc80007ffe018 */
[----:B---3--:R-:W-:-:S04]  /*56e0*/  @P0 PRMT R24, R227, 0x654, R24 ;  /* 0x00000654e3180816 */ /* 0x008fc80000000018 */
[----:B------:R0:W-:Y:S01]  /*56f0*/  @P0 SYNCS.ARRIVE.TRANS64.RED.A1T0 RZ, [R24+URZ], RZ ;  /* 0x000000ff18ff09a7 */ /* 0x0001e2000810043f */
[----:B------:R-:W-:-:S13]  /*5700*/  PLOP3.LUT P0, PT, PT, PT, UP0, 0x80, 0x0 ;  /* 0x000000000000781c */ /* 0x000fda0003f0f008 */
[----:B0-----:R-:W-:Y:S05]  /*5710*/  @P0 BRA `(.L_x_35) ;  /* 0x0000000000040947 */ /* 0x001fea0003800000 */
[----:B------:R-:W-:Y:S01]  /*5720*/  BPT.TRAP 0x1 ;  /* 0x000000040000795c */ /* 0x000fe20000300000 */
.L_x_35:
[----:B------:R-:W3:Y:S01]  /*5730*/  LDL R227, [R1+0x8c] ;  /* 0x00008c0001e37983 */ /* 0x000ee20000100800 */
[----:B------:R-:W-:Y:S01]  /*5740*/  IMAD.U32 R24, RZ, RZ, UR35 ;  /* 0x00000023ff187e24 */ /* 0x000fe2000f8e00ff */
[----:B------:R-:W0:Y:S04]  /*5750*/  LDC R35, c[0x0][0x288] ;  /* 0x0000a200ff237b82 */ /* 0x000e280000000800 */
[----:B------:R-:W-:-:S04]  /*5760*/  SHF.L.U32 R24, R24, 0x1f, RZ ;  /* 0x0000001f18187819 */ /* 0x000fc800000006ff */
[----:B------:R-:W4:Y:S01]  /*5770*/  SYNCS.PHASECHK.TRANS64.TRYWAIT P0, [UR17+0x8], R24 ;  /* 0x00000818ff0075a7 */ /* 0x000f220008000151 */
[----:B---3--:R-:W-:Y:S01]  /*5780*/  IMAD.SHL.U32 R32, R227, 0x40, RZ ;  /* 0x00000040e3207824 */ /* 0x008fe200078e00ff */
[----:B0---4-:R-:W-:Y:S06]  /*5790*/  @!P0 BRA `(.L_x_37) ;  /* 0x000000a800f88947 */ /* 0x011fec0003800000 */
.L_x_323:
[----:B------:R-:W3:Y:S01]  /*57a0*/  LDL.LU R227, [R1+0x90] ;  /* 0x0000900001e37983 */ /* 0x000ee20000300800 */
[----:B------:R-:W-:Y:S02]  /*57b0*/  ULDC UR4, c[0x0][0x284] ;  /* 0x0000a10000047ab9 */ /* 0x000fe40000000800 */
[----:B------:R-:W-:Y:S01]  /*57c0*/  ISETP.GE.AND P0, PT, R32, UR4, PT ;  /* 0x0000000420007c0c */ /* 0x000fe2000bf06270 */
[----:B---3--:R-:W-:-:S05]  /*57d0*/  IMAD.SHL.U32 R37, R227, 0x100, RZ ;  /* 0x00000100e3257824 */ /* 0x008fca00078e00ff */
[----:B------:R-:W-:-:S13]  /*57e0*/  ISETP.GE.OR P0, PT, R37, R35, P0 ;  /* 0x000000232500720c */ /* 0x000fda0000706670 */
[----:B------:R-:W-:Y:S05]  /*57f0*/  @P0 BRA `(.L_x_38) ;  /* 0x00000090001c0947 */ /* 0x000fea0003800000 */
[----:B------:R3:W-:Y:S01]  /*5800*/  STL.64 [R1+0xb0], R4 ;  /* 0x0000b00401007387 */ /* 0x0007e20000100a00 */
[----:B------:R-:W-:Y:S01]  /*5810*/  ULDC.64 UR4, c[0x0][0x5d0] ;  /* 0x0001740000047ab9 */ /* 0x000fe20000000a00 */
[----:B------:R-:W4:Y:S02]  /*5820*/  LDC.64 R26, c[0x0][0x5c8] ;  /* 0x00017200ff1a7b82 */ /* 0x000f240000000a00 */
[----:B---3--:R-:W3:Y:S04]  /*5830*/  LDL.64 R4, [R1+0x98] ;  /* 0x0000980001047983 */ /* 0x008ee80000100a00 */
[----:B-----5:R0:W-:Y:S04]  /*5840*/  STL [R1+0xa8], R2 ;  /* 0x0000a80201007387 */ /* 0x0201e80000100800 */
[----:B0-----:R-:W3:Y:S04]  /*5850*/  LDL.LU R2, [R1+0x8c] ;  /* 0x00008c0001027983 */ /* 0x001ee80000300800 */
[----:B------:R0:W-:Y:S04]  /*5860*/  STL [R1+0xa4], R0 ;  /* 0x0000a40001007387 */ /* 0x0001e80000100800 */
[----:B------:R-:W2:Y:S04]  /*5870*/  LDL R227, [R1+0x7c] ;  /* 0x00007c0001e37983 */ /* 0x000ea80000100800 */
[----:B0-----:R-:W4:Y:S01]  /*5880*/  LDL R0, [R1+0x94] ;  /* 0x0000940001007983 */ /* 0x001f220000100800 */
[----:B------:R-:W0:Y:S02]  /*5890*/  S2R R24, SR_TID.X ;  /* 0x0000000000187919 */ /* 0x000e240000002100 */
[----:B0-----:R-:W-:-:S04]  /*58a0*/  SHF.R.S32.HI R25, RZ, 0x1f, R24 ;  /* 0x0000001fff197819 */ /* 0x001fc80000011418 */
[----:B------:R-:W-:-:S04]  /*58b0*/  LEA.HI R25, R25, R24, RZ, 0x7 ;  /* 0x0000001819197211 */ /* 0x000fc800078f38ff */
[----:B------:R-:W-:-:S05]  /*58c0*/  LOP3.LUT R25, R25, 0xffffff80, RZ, 0xc0, !PT ;  /* 0xffffff8019197812 */ /* 0x000fca00078ec0ff */
[----:B------:R-:W-:Y:S01]  /*58d0*/  IMAD.IADD R25, R24, 0x1, -R25 ;  /* 0x0000000118197824 */ /* 0x000fe200078e0a19 */
[----:B--2---:R-:W-:-:S05]  /*58e0*/  SHF.R.S32.HI R38, RZ, 0x1f, R227 ;  /* 0x0000001fff267819 */ /* 0x004fca00000114e3 */
[----:B------:R-:W-:-:S04]  /*58f0*/  IMAD R30, R38, UR4, RZ ;  /* 0x00000004261e7c24 */ /* 0x000fc8000f8e02ff */
[----:B------:R-:W-:Y:S02]  /*5900*/  IMAD R33, R227, UR5, R30 ;  /* 0x00000005e3217c24 */ /* 0x000fe4000f8e021e */
[----:B---3--:R-:W-:Y:S02]  /*5910*/  IMAD.WIDE R30, R2, 0x40, R4 ;  /* 0x00000040021e7825 */ /* 0x008fe400078e0204 */
[----:B------:R0:W5:Y:S02]  /*5920*/  LDL.LU.64 R4, [R1+0xb0] ;  /* 0x0000b00001047983 */ /* 0x0001640000300a00 */
[----:B----4-:R-:W-:Y:S02]  /*5930*/  IMAD.IADD R39, R0, 0x1, -R32 ;  /* 0x0000000100277824 */ /* 0x010fe400078e0a20 */
[----:B------:R0:W5:Y:S04]  /*5940*/  LDL.LU R2, [R1+0xa8] ;  /* 0x0000a80001027983 */ /* 0x0001680000300800 */
[----:B------:R0:W5:Y:S01]  /*5950*/  LDL.LU R0, [R1+0xa4] ;  /* 0x0000a40001007983 */ /* 0x0001620000300800 */
[----:B------:R-:W-:-:S04]  /*5960*/  SHF.R.S32.HI R24, RZ, 0x1f, R25 ;  /* 0x0000001fff187819 */ /* 0x000fc80000011419 */
[----:B------:R-:W-:-:S04]  /*5970*/  LEA.HI R24, R24, R25, RZ, 0x2 ;  /* 0x0000001918187211 */ /* 0x000fc800078f10ff */
[----:B------:R-:W-:-:S05]  /*5980*/  LOP3.LUT R24, R24, 0xfffffffc, RZ, 0xc0, !PT ;  /* 0xfffffffc18187812 */ /* 0x000fca00078ec0ff */
[----:B------:R-:W-:-:S04]  /*5990*/  IMAD.IADD R40, R25, 0x1, -R24 ;  /* 0x0000000119287824 */ /* 0x000fc800078e0a18 */
[----:B------:R-:W-:-:S05]  /*59a0*/  IMAD.SHL.U32 R28, R40, 0x2, RZ ;  /* 0x00000002281c7824 */ /* 0x000fca00078e00ff */
[----:B------:R-:W-:-:S03]  /*59b0*/  SHF.R.S32.HI R29, RZ, 0x1f, R28 ;  /* 0x0000001fff1d7819 */ /* 0x000fc6000001141c */
[----:B------:R-:W-:Y:S01]  /*59c0*/  IMAD.WIDE.U32 R24, R227, UR4, R28 ;  /* 0x00000004e3187c25 */ /* 0x000fe2000f8e001c */
[----:B------:R-:W-:Y:S01]  /*59d0*/  SHF.R.S32.HI R36, RZ, 0x1f, R37 ;  /* 0x0000001fff247819 */ /* 0x000fe20000011425 */
[----:B------:R-:W-:Y:S01]  /*59e0*/  ULDC.64 UR4, c[0x0][0x5c0] ;  /* 0x0001700000047ab9 */ /* 0x000fe20000000a00 */
[----:B------:R-:W-:Y:S01]  /*59f0*/  IADD3 R24, P0, R37, R24, RZ ;  /* 0x0000001825187210 */ /* 0x000fe20007f1e0ff */
[----:B------:R-:W-:-:S03]  /*5a00*/  IMAD R34, R31, R26, RZ ;  /* 0x0000001a1f227224 */ /* 0x000fc600078e02ff */
[----:B------:R-:W-:Y:S01]  /*5a10*/  IADD3.X R25, R36, R25, R33, P0, !PT ;  /* 0x0000001924197210 */ /* 0x000fe200007fe421 */
[C---:B------:R-:W-:Y:S02]  /*5a20*/  IMAD R33, R30.reuse, R27, R34 ;  /* 0x0000001b1e217224 */ /* 0x040fe400078e0222 */
[----:B------:R-:W-:-:S04]  /*5a30*/  IMAD.WIDE.U32 R24, R30, R26, R24 ;  /* 0x0000001a1e187225 */ /* 0x000fc800078e0018 */
[----:B------:R-:W-:Y:S01]  /*5a40*/  IMAD.IADD R33, R25, 0x1, R33 ;  /* 0x0000000119217824 */ /* 0x000fe200078e0221 */
[----:B------:R-:W-:-:S04]  /*5a50*/  LEA R25, P0, R26, R24, 0x3 ;  /* 0x000000181a197211 */ /* 0x000fc800078018ff */
[----:B------:R-:W-:Y:S02]  /*5a60*/  LEA.HI.X R27, R26, R33, R27, 0x3, P0 ;  /* 0x000000211a1b7211 */ /* 0x000fe400000f1c1b */
[----:B------:R-:W-:Y:S02]  /*5a70*/  FSETP.NEU.AND P0, PT, RZ, UR27, PT ;  /* 0x0000001bff007c0b */ /* 0x000fe4000bf0d000 */
[----:B------:R-:W-:Y:S02]  /*5a80*/  IADD3 R24, P1, R24, UR4, RZ ;  /* 0x0000000418187c10 */ /* 0x000fe4000ff3e0ff */
[----:B------:R-:W-:Y:S01]  /*5a90*/  IADD3 R26, P2, R25, UR4, RZ ;  /* 0x00000004191a7c10 */ /* 0x000fe2000ff5e0ff */
[----:B------:R-:W-:Y:S01]  /*5aa0*/  IMAD R34, R40, -0x2, R35 ;  /* 0xfffffffe28227824 */ /* 0x000fe200078e0223 */
[----:B------:R-:W-:Y:S01]  /*5ab0*/  IADD3.X R25, R33, UR5, RZ, P1, !PT ;  /* 0x0000000521197c10 */ /* 0x000fe20008ffe4ff */
[----:B------:R-:W-:Y:S01]  /*5ac0*/  BSSY B0, `(.L_x_38) ;  /* 0x00008da000007945 */ /* 0x000fe20003800000 */
[----:B------:R-:W-:Y:S01]  /*5ad0*/  IADD3.X R27, R27, UR5, RZ, P2, !PT ;  /* 0x000000051b1b7c10 */ /* 0x000fe200097fe4ff */
[----:B------:R-:W-:-:S04]  /*5ae0*/  IMAD.IADD R34, R34, 0x1, -R37 ;  /* 0x0000000122227824 */ /* 0x000fc800078e0a25 */
[----:B0-----:R-:W-:Y:S05]  /*5af0*/  @!P0 BRA `(.L_x_39) ;  /* 0x0000006800d88947 */ /* 0x001fea0003800000 */
[----:B------:R-:W-:Y:S01]  /*5b00*/  ULDC.64 UR4, c[0x0][0x5b8] ;  /* 0x00016e0000047ab9 */ /* 0x000fe20000000a00 */
[----:B------:R-:W-:Y:S01]  /*5b10*/  ULDC.64 UR8, c[0x0][0x5a8] ;  /* 0x00016a0000087ab9 */ /* 0x000fe20000000a00 */
[----:B------:R-:W-:Y:S01]  /*5b20*/  IMAD.WIDE.U32 R28, R227, UR4, R28 ;  /* 0x00000004e31c7c25 */ /* 0x000fe2000f8e001c */
[----:B------:R-:W-:Y:S03]  /*5b30*/  BSSY B1, `(.L_x_40) ;  /* 0x0000010000017945 */ /* 0x000fe60003800000 */
[----:B------:R-:W-:-:S04]  /*5b40*/  IMAD R32, R38, UR4, RZ ;  /* 0x0000000426207c24 */ /* 0x000fc8000f8e02ff */
[----:B------:R-:W-:Y:S01]  /*5b50*/  IMAD R33, R227, UR5, R32 ;  /* 0x00000005e3217c24 */ /* 0x000fe2000f8e0220 */
[----:B------:R-:W-:Y:S01]  /*5b60*/  IADD3 R32, P0, R37, R28, RZ ;  /* 0x0000001c25207210 */ /* 0x000fe20007f1e0ff */
[----:B------:R-:W-:Y:S02]  /*5b70*/  ULDC.64 UR4, c[0x0][0x5b0] ;  /* 0x00016c0000047ab9 */ /* 0x000fe40000000a00 */
[----:B------:R-:W-:Y:S01]  /*5b80*/  IMAD R35, R31, UR4, RZ ;  /* 0x000000041f237c24 */ /* 0x000fe2000f8e02ff */
[----:B------:R-:W-:Y:S02]  /*5b90*/  IADD3.X R33, R36, R29, R33, P0, !PT ;  /* 0x0000001d24217210 */ /* 0x000fe400007fe421 */
[----:B------:R-:W-:Y:S01]  /*5ba0*/  ISETP.GE.AND P0, PT, R39, 0x1, PT ;  /* 0x000000012700780c */ /* 0x000fe20003f06270 */
[C---:B------:R-:W-:Y:S02]  /*5bb0*/  IMAD R35, R30.reuse, UR5, R35 ;  /* 0x000000051e237c24 */ /* 0x040fe4000f8e0223 */
[----:B------:R-:W-:Y:S01]  /*5bc0*/  IMAD.WIDE.U32 R28, R30, UR4, R32 ;  /* 0x000000041e1c7c25 */ /* 0x000fe2000f8e0020 */
[----:B------:R-:W-:-:S02]  /*5bd0*/  ISETP.LT.OR P2, PT, R34, 0x1, !P0 ;  /* 0x000000012200780c */ /* 0x000fc40004741670 */
[----:B------:R-:W-:-:S04]  /*5be0*/  IADD3 R28, P1, R28, UR8, RZ ;  /* 0x000000081c1c7c10 */ /* 0x000fc8000ff3e0ff */
[--C-:B------:R-:W-:Y:S02]  /*5bf0*/  IADD3.X R29, R29, UR9, R35.reuse, P1, !PT ;  /* 0x000000091d1d7c10 */ /* 0x100fe40008ffe423 */
[----:B------:R-:W-:-:S05]  /*5c00*/  PRMT R35, RZ, 0x7610, R35 ;  /* 0x00007610ff237816 */ /* 0x000fca0000000023 */
[----:B------:R-:W-:Y:S05]  /*5c10*/  @P2 BRA `(.L_x_41) ;  /* 0x0000000000042947 */ /* 0x000fea0003800000 */
[----:B------:R0:W5:Y:S02]  /*5c20*/  LDG.E.U8 R35, desc[UR22][R28.64] ;  /* 0x000000161c237981 */ /* 0x000164000c1e1100 */
.L_x_41:
[----:B------:R-:W-:Y:S05]  /*5c30*/  BSYNC B1 ;  /* 0x0000000000017941 */ /* 0x000fea0003800000 */
.L_x_40:
[----:B-----5:R-:W-:Y:S01]  /*5c40*/  LOP3.LUT R35, R35, 0xff, RZ, 0xc0, !PT ;  /* 0x000000ff23237812 */ /* 0x020fe200078ec0ff */
[----:B------:R-:W-:Y:S01]  /*5c50*/  BSSY B1, `(.L_x_42) ;  /* 0x000000b000017945 */ /* 0x000fe20003800000 */
[----:B------:R-:W-:Y:S02]  /*5c60*/  ISETP.LT.OR P3, PT, R34, 0x2, !P0 ;  /* 0x000000022200780c */ /* 0x000fe40004761670 */
[----:B------:R-:W-:-:S05]  /*5c70*/  F2FP.F16.E4M3.UNPACK_B R35, R35 ;  /* 0x00000023ff23723e */ /* 0x000fca00020006ff */
[----:B------:R-:W-:-:S05]  /*5c80*/  HADD2.F32 R35, -RZ, R35.H0_H0 ;  /* 0x20000023ff237230 */ /* 0x000fca0000004100 */
[----:B------:R-:W-:-:S04]  /*5c90*/  FMUL R35, R35, UR27 ;  /* 0x0000001b23237c20 */ /* 0x000fc80008400000 */
[----:B------:R-:W-:-:S05]  /*5ca0*/  FFMA R35, R226, UR28, R35 ;  /* 0x0000001ce2237c23 */ /* 0x000fca0008000023 */
[----:B------:R-:W-:Y:S02]  /*5cb0*/  F2FP.SATFINITE.E4M3.F32.PACK_AB_MERGE_C R37, RZ, R35, RZ ;  /* 0x00000023ff25723e */ /* 0x000fe400048070ff */
[----:B------:R-:W-:-:S03]  /*5cc0*/  PRMT R35, RZ, 0x7610, R35 ;  /* 0x00007610ff237816 */ /* 0x000fc60000000023 */
[----:B------:R2:W-:Y:S01]  /*5cd0*/  @!P2 STG.E.U8 desc[UR22][R24.64], R37 ;  /* 0x000000251800a986 */ /* 0x0005e2000c101116 */
[----:B------:R-:W-:Y:S05]  /*5ce0*/  @P3 BRA `(.L_x_43) ;  /* 0x0000000000043947 */ /* 0x000fea0003800000 */
[----:B------:R3:W5:Y:S02]  /*5cf0*/  LDG.E.U8 R35, desc[UR22][R28.64+0x1] ;  /* 0x000001161c237981 */ /* 0x000764000c1e1100 */
.L_x_43:
[----:B------:R-:W-:Y:S05]  /*5d00*/  BSYNC B1 ;  /* 0x0000000000017941 */ /* 0x000fea0003800000 */
.L_x_42:
[----:B-----5:R-:W-:Y:S01]  /*5d10*/  LOP3.LUT R35, R35, 0xff, RZ, 0xc0, !PT ;  /* 0x000000ff23237812 */ /* 0x020fe200078ec0ff */
[----:B------:R-:W-:Y:S01]  /*5d20*/  BSSY B1, `(.L_x_44) ;  /* 0x0000013000017945 */ /* 0x000fe20003800000 */
[----:B--2---:R-:W-:Y:S02]  /*5d30*/  IADD3 R37, P1, R30, 0x8, RZ ;  /* 0x000000081e257810 */ /* 0x004fe40007f3e0ff */
[----:B------:R-:W-:-:S03]  /*5d40*/  F2FP.F16.E4M3.UNPACK_B R35, R35 ;  /* 0x00000023ff23723e */ /* 0x000fc600020006ff */
[----:B------:R-:W-:Y:S01]  /*5d50*/  IMAD.X R31, RZ, RZ, R31, P1 ;  /* 0x000000ffff1f7224 */ /* 0x000fe200008e061f */
[----:B------:R-:W-:Y:S01]  /*5d60*/  ISETP.GE.AND P1, PT, R39, 0x9, PT ;  /* 0x000000092700780c */ /* 0x000fe20003f26270 */
[----:B------:R-:W-:Y:S02]  /*5d70*/  HADD2.F32 R35, -RZ, R35.H0_H0 ;  /* 0x20000023ff237230 */ /* 0x000fe40000004100 */
[----:B------:R-:W-:Y:S01]  /*5d80*/  IMAD R36, R31, UR4, RZ ;  /* 0x000000041f247c24 */ /* 0x000fe2000f8e02ff */
[----:B------:R-:W-:Y:S01]  /*5d90*/  ISETP.LT.OR P4, PT, R34, 0x1, !P1 ;  /* 0x000000012200780c */ /* 0x000fe20004f81670 */
[----:B------:R-:W-:-:S04]  /*5da0*/  IMAD.WIDE.U32 R32, R37, UR4, R32 ;  /* 0x0000000425207c25 */ /* 0x000fc8000f8e0020 */
[----:B------:R-:W-:Y:S01]  /*5db0*/  FMUL R30, R35, UR27 ;  /* 0x0000001b231e7c20 */ /* 0x000fe20008400000 */
[----:B------:R-:W-:-:S03]  /*5dc0*/  IMAD R37, R37, UR5, R36 ;  /* 0x0000000525257c24 */ /* 0x000fc6000f8e0224 */
[----:B------:R-:W-:Y:S01]  /*5dd0*/  FFMA R225, R225, UR28, R30 ;  /* 0x0000001ce1e17c23 */ /* 0x000fe2000800001e */
[----:B------:R-:W-:Y:S02]  /*5de0*/  IADD3 R30, P2, R32, UR8, RZ ;  /* 0x00000008201e7c10 */ /* 0x000fe4000ff5e0ff */
[----:B------:R-:W-:Y:S02]  /*5df0*/  PRMT R32, RZ, 0x7610, R32 ;  /* 0x00007610ff207816 */ /* 0x000fe40000000020 */
[----:B------:R-:W-:Y:S02]  /*5e00*/  F2FP.SATFINITE.E4M3.F32.PACK_AB_MERGE_C R225, RZ, R225, RZ ;  /* 0x000000e1ffe1723e */ /* 0x000fe400048070ff */
[----:B------:R-:W-:-:S03]  /*5e10*/  IADD3.X R31, R33, UR9, R37, P2, !PT ;  /* 0x00000009211f7c10 */ /* 0x000fc600097fe425 */
[----:B------:R2:W-:Y:S01]  /*5e20*/  @!P3 STG.E.U8 desc[UR22][R24.64+0x1], R225 ;  /* 0x000001e11800b986 */ /* 0x0005e2000c101116 */
[----:B------:R-:W-:Y:S05]  /*5e30*/  @P4 BRA `(.L_x_45) ;  /* 0x0000000000044947 */ /* 0x000fea0003800000 */
[----:B------:R4:W5:Y:S02]  /*5e40*/  LDG.E.U8 R32, desc[UR22][R30.64] ;  /* 0x000000161e207981 */ /* 0x000964000c1e1100 */
.L_x_45:
[----:B------:R-:W-:Y:S05]  /*5e50*/  BSYNC B1 ;  /* 0x0000000000017941 */ /* 0x000fea0003800000 */
.L_x_44:
[----:B-----5:R-:W-:Y:S01]  /*5e60*/  LOP3.LUT R32, R32, 0xff, RZ, 0xc0, !PT ;  /* 0x000000ff20207812 */ /* 0x020fe200078ec0ff */
[----:B------:R-:W-:Y:S01]  /*5e70*/  BSSY B1, `(.L_x_46) ;  /* 0x000000b000017945 */ /* 0x000fe20003800000 */
[----:B------:R-:W-:Y:S02]  /*5e80*/  ISETP.LT.OR P2, PT, R34, 0x2, !P1 ;  /* 0x000000022200780c */ /* 0x000fe40004f41670 */
[----:B------:R-:W-:-:S05]  /*5e90*/  F2FP.F16.E4M3.UNPACK_B R32, R32 ;  /* 0x00000020ff20723e */ /* 0x000fca00020006ff */
[----:B------:R-:W-:-:S05]  /*5ea0*/  HADD2.F32 R32, -RZ, R32.H0_H0 ;  /* 0x20000020ff207230 */ /* 0x000fca0000004100 */
[----:B------:R-:W-:Y:S01]  /*5eb0*/  FMUL R33, R32, UR27 ;  /* 0x0000001b20217c20 */ /* 0x000fe20008400000 */
[----:B------:R-:W-:-:S03]  /*5ec0*/  PRMT R32, RZ, 0x7610, R32 ;  /* 0x00007610ff207816 */ /* 0x000fc60000000020 */
[----:B------:R-:W-:-:S05]  /*5ed0*/  FFMA R33, R224, UR28, R33 ;  /* 0x0000001ce0217c23 */ /* 0x000fca0008000021 */
[----:B------:R-:W-:-:S05]  /*5ee0*/  F2FP.SATFINITE.E4M3.F32.PACK_AB_MERGE_C R33, RZ, R33, RZ ;  /* 0x00000021ff21723e */ /* 0x000fca00048070ff */
[----:B------:R0:W-:Y:S01]  /*5ef0*/  @!P4 STG.E.U8 desc[UR22][R26.64], R33 ;  /* 0x000000211a00c986 */ /* 0x0001e2000c101116 */
[----:B------:R-:W-:Y:S05]  /*5f00*/  @P2 BRA `(.L_x_47) ;  /* 0x0000000000042947 */ /* 0x000fea0003800000 */
[----:B------:R0:W5:Y:S02]  /*5f10*/  LDG.E.U8 R32, desc[UR22][R30.64+0x1] ;  /* 0x000001161e207981 */ /* 0x000164000c1e1100 */
.L_x_47:
[----:B------:R-:W-:Y:S05]  /*5f20*/  BSYNC B1 ;  /* 0x0000000000017941 */ /* 0x000fea0003800000 */
.L_x_46:
[----:B-----5:R-:W-:Y:S01]  /*5f30*/  LOP3.LUT R32, R32, 0xff, RZ, 0xc0, !PT ;  /* 0x000000ff20207812 */ /* 0x020fe200078ec0ff */
[----:B------:R-:W-:Y:S01]  /*5f40*/  BSSY B1, `(.L_x_48) ;  /* 0x000000b000017945 */ /* 0x000fe20003800000 */
[----:B------:R-:W-:Y:S02]  /*5f50*/  ISETP.LT.OR P3, PT, R34, 0x9, !P0 ;  /* 0x000000092200780c */ /* 0x000fe40004761670 */
[----:B------:R-:W-:-:S05]  /*5f60*/  F2FP.F16.E4M3.UNPACK_B R32, R32 ;  /* 0x00000020ff20723e */ /* 0x000fca00020006ff */
[----:B------:R-:W-:-:S05]  /*5f70*/  HADD2.F32 R32, -RZ, R32.H0_H0 ;  /* 0x20000020ff207230 */ /* 0x000fca0000004100 */
[----:B------:R-:W-:-:S04]  /*5f80*/  FMUL R32, R32, UR27 ;  /* 0x0000001b20207c20 */ /* 0x000fc80008400000 */
[----:B------:R-:W-:-:S05]  /*5f90*/  FFMA R32, R223, UR28, R32 ;  /* 0x0000001cdf207c23 */ /* 0x000fca0008000020 */
[----:B0-----:R-:W-:Y:S02]  /*5fa0*/  F2FP.SATFINITE.E4M3.F32.PACK_AB_MERGE_C R33, RZ, R32, RZ ;  /* 0x00000020ff21723e */ /* 0x001fe400048070ff */
[----:B------:R-:W-:-:S03]  /*5fb0*/  PRMT R32, RZ, 0x7610, R32 ;  /* 0x00007610ff207816 */ /* 0x000fc60000000020 */
[----:B------:R0:W-:Y:S01]  /*5fc0*/  @!P2 STG.E.U8 desc[UR22][R26.64+0x1], R33 ;  /* 0x000001211a00a986 */ /* 0x0001e2000c101116 */
[----:B------:R-:W-:Y:S05]  /*5fd0*/  @P3 BRA `(.L_x_49) ;  /* 0x0000000000043947 */ /* 0x000fea0003800000 */
[----:B------:R0:W5:Y:S02]  /*5fe0*/  LDG.E.U8 R32, desc[UR22][R28.64+0x8] ;  /* 0x000008161c207981 */ /* 0x000164000c1e1100 */
.L_x_49:
[----:B------:R-:W-:Y:S05]  /*5ff0*/  BSYNC B1 ;  /* 0x0000000000017941 */ /* 0x000fea0003800000 */
.L_x_48:
[----:B-----5:R-:W-:Y:S01]  /*6000*/  LOP3.LUT R32, R32, 0xff, RZ, 0xc0, !PT ;  /* 0x000000ff20207812 */ /* 0x020fe200078ec0ff */
[----:B------:R-:W-:Y:S01]  /*6010*/  BSSY B1, `(.L_x_50) ;  /* 0x000000b000017945 */ /* 0x000fe20003800000 */
[----:B------:R-:W-:Y:S02]  /*6020*/  ISETP.LT.OR P2, PT, R34, 0xa, !P0 ;  /* 0x0000000a2200780c */ /* 0x000fe40004741670 */
[----:B------:R-:W-:-:S05]  /*6030*/  F2FP.F16.E4M3.UNPACK_B R32, R32 ;  /* 0x00000020ff20723e */ /* 0x000fca00020006ff */
[----:B------:R-:W-:-:S05]  /*6040*/  HADD2.F32 R32, -RZ, R32.H0_H0 ;  /* 0x20000020ff207230 */ /* 0x000fca0000004100 */
[----:B0-----:R-:W-:Y:S01]  /*6050*/  FMUL R33, R32, UR27 ;  /* 0x0000001b20217c20 */ /* 0x001fe20008400000 */
[----:B------:R-:W-:-:S03]  /*6060*/  PRMT R32, RZ, 0x7610, R32 ;  /* 0x00007610ff207816 */ /* 0x000fc60000000020 */
[----:B------:R-:W-:-:S05]  /*6070*/  FFMA R33, R222, UR28, R33 ;  /* 0x0000001cde217c23 */ /* 0x000fca0008000021 */
[----:B------:R-:W-:-:S05]  /*6080*/  F2FP.SATFINITE.E4M3.F32.PACK_AB_MERGE_C R33, RZ, R33, RZ ;  /* 0x00000021ff21723e */ /* 0x000fca00048070ff */
[----:B------:R0:W-:Y:S01]  /*6090*/  @!P3 STG.E.U8 desc[UR22][R24.64+0x8], R33 ;  /* 0x000008211800b986 */ /* 0x0001e2000c101116 */
[----:B------:R-:W-:Y:S05]  /*60a0*/  @P2 BRA `(.L_x_51) ;  /* 0x0000000000042947 */ /* 0x000fea0003800000 */
[----:B------:R0:W5:Y:S02]  /*60b0*/  LDG.E.U8 R32, desc[UR22][R28.64+0x9] ;  /* 0x000009161c207981 */ /* 0x000164000c1e1100 */
.L_x_51:
[----:B------:R-:W-:Y:S05]  /*60c0*/  BSYNC B1 ;  /* 0x0000000000017941 */ /* 0x000fea0003800000 */
.L_x_50:
        /* <DEDUP_REMOVED lines=12> */
.L_x_53:
[----:B------:R-:W-:Y:S05]  /*6190*/  BSYNC B1 ;  /* 0x0000000000017941 */ /* 0x000fea0003800000 */
.L_x_52:
        /* <DEDUP_REMOVED lines=12> */
.L_x_55:
[----:B------:R-:W-:Y:S05]  /*6260*/  BSYNC B1 ;  /* 0x0000000000017941 */ /* 0x000fea0003800000 */
.L_x_54:
        /* <DEDUP_REMOVED lines=12> */
.L_x_57:
[----:B------:R-:W-:Y:S05]  /*6330*/  BSYNC B1 ;  /* 0x0000000000017941 */ /* 0x000fea0003800000 */
.L_x_56:
        /* <DEDUP_REMOVED lines=12> */
.L_x_59:
[----:B------:R-:W-:Y:S05]  /*6400*/  BSYNC B1 ;  /* 0x0000000000017941 */ /* 0x000fea0003800000 */
.L_x_58:
        /* <DEDUP_REMOVED lines=12> */
.L_x_61:
[----:B------:R-:W-:Y:S05]  /*64d0*/  BSYNC B1 ;  /* 0x0000000000017941 */ /* 0x000fea0003800000 */
.L_x_60:
        /* <DEDUP_REMOVED lines=12> */
.L_x_63:
[----:B------:R-:W-:Y:S05]  /*65a0*/  BSYNC B1 ;  /* 0x0000000000017941 */ /* 0x000fea0003800000 */
.L_x_62:
        /* <DEDUP_REMOVED lines=12> */
.L_x_65:
[----:B------:R-:W-:Y:S05]  /*6670*/  BSYNC B1 ;  /* 0x0000000000017941 */ /* 0x000fea0003800000 */
.L_x_64:
        /* <DEDUP_REMOVED lines=12> */
.L_x_67:
[----:B------:R-:W-:Y:S05]  /*6740*/  BSYNC B1 ;  /* 0x0000000000017941 */ /* 0x000fea0003800000 */
.L_x_66:
        /* <DEDUP_REMOVED lines=12> */
.L_x_69:
[----:B------:R-:W-:Y:S05]  /*6810*/  BSYNC B1 ;  /* 0x0000000000017941 */ /* 0x000fea0003800000 */
.L_x_68:
        /* <DEDUP_REMOVED lines=12> */
.L_x_71:
[----:B------:R-:W-:Y:S05]  /*68e0*/  BSYNC B1 ;  /* 0x0000000000017941 */ /* 0x000fea0003800000 */
.L_x_70:
        /* <DEDUP_REMOVED lines=12> */
.L_x_73:
[----:B------:R-:W-:Y:S05]  /*69b0*/  BSYNC B1 ;  /* 0x0000000000017941 */ /* 0x000fea0003800000 */
.L_x_72:
        /* <DEDUP_REMOVED lines=12> */
.L_x_75:
[----:B------:R-:W-:Y:S05]  /*6a80*/  BSYNC B1 ;  /* 0x0000000000017941 */ /* 0x000fea0003800000 */
.L_x_74:
        /* <DEDUP_REMOVED lines=12> */
.L_x_77:
[----:B------:R-:W-:Y:S05]  /*6b50*/  BSYNC B1 ;  /* 0x0000000000017941 */ /* 0x000fea0003800000 */
.L_x_76:
        /* <DEDUP_REMOVED lines=12> */
.L_x_79:
[----:B------:R-:W-:Y:S05]  /*6c20*/  BSYNC B1 ;  /* 0x0000000000017941 */ /* 0x000fea0003800000 */
.L_x_78:
        /* <DEDUP_REMOVED lines=12> */
.L_x_81:
[----:B------:R-:W-:Y:S05]  /*6cf0*/  BSYNC B1 ;  /* 0x0000000000017941 */ /* 0x000fea0003800000 */
.L_x_80:
        /* <DEDUP_REMOVED lines=12> */
.L_x_83:
[----:B------:R-:W-:Y:S05]  /*6dc0*/  BSYNC B1 ;  /* 0x0000000000017941 */ /* 0x000fea0003800000 */
.L_x_82:
        /* <DEDUP_REMOVED lines=12> */
.L_x_85:
[----:B------:R-:W-:Y:S05]  /*6e90*/  BSYNC B1 ;  /* 0x0000000000017941 */ /* 0x000fea0003800000 */
.L_x_84:
        /* <DEDUP_REMOVED lines=12> */
.L_x_87:
[----:B------:R-:W-:Y:S05]  /*6f60*/  BSYNC B1 ;  /* 0x0000000000017941 */ /* 0x000fea0003800000 */
.L_x_86:
        /* <DEDUP_REMOVED lines=12> */
.L_x_89:
[----:B------:R-:W-:Y:S05]  /*7030*/  BSYNC B1 ;  /* 0x0000000000017941 */ /* 0x000fea0003800000 */
.L_x_88:
        /* <DEDUP_REMOVED lines=12> */
.L_x_91:
[----:B------:R-:W-:Y:S05]  /*7100*/  BSYNC B1 ;  /* 0x0000000000017941 */ /* 0x000fea0003800000 */
.L_x_90:
        /* <DEDUP_REMOVED lines=12> */
.L_x_93:
[----:B------:R-:W-:Y:S05]  /*71d0*/  BSYNC B1 ;  /* 0x0000000000017941 */ /* 0x000fea0003800000 */
.L_x_92:
        /* <DEDUP_REMOVED lines=12> */
.L_x_95:
[----:B------:R-:W-:Y:S05]  /*72a0*/  BSYNC B1 ;  /* 0x0000000000017941 */ /* 0x000fea0003800000 */
.L_x_94:
        /* <DEDUP_REMOVED lines=12> */
.L_x_97:
[----:B------:R-:W-:Y:S05]  /*7370*/  BSYNC B1 ;  /* 0x0000000000017941 */ /* 0x000fea0003800000 */
.L_x_96:
        /* <DEDUP_REMOVED lines=12> */
.L_x_99:
[----:B------:R-:W-:Y:S05]  /*7440*/  BSYNC B1 ;  /* 0x0000000000017941 */ /* 0x000fea0003800000 */
.L_x_98:
        /* <DEDUP_REMOVED lines=12> */
.L_x_101:
[----:B------:R-:W-:Y:S05]  /*7510*/  BSYNC B1 ;  /* 0x0000000000017941 */ /* 0x000fea0003800000 */
.L_x_100:
        /* <DEDUP_REMOVED lines=12> */
.L_x_103:
[----:B------:R-:W-:Y:S05]  /*75e0*/  BSYNC B1 ;  /* 0x0000000000017941 */ /* 0x000fea0003800000 */
.L_x_102:
        /* <DEDUP_REMOVED lines=12> */
.L_x_105:
[----:B------:R-:W-:Y:S05]  /*76b0*/  BSYNC B1 ;  /* 0x0000000000017941 */ /* 0x000fea0003800000 */
.L_x_104:
        /* <DEDUP_REMOVED lines=12> */
.L_x_107:
[----:B------:R-:W-:Y:S05]  /*7780*/  BSYNC B1 ;  /* 0x0000000000017941 */ /* 0x000fea0003800000 */
.L_x_106:
        /* <DEDUP_REMOVED lines=12> */
.L_x_109:
[----:B------:R-:W-:Y:S05]  /*7850*/  BSYNC B1 ;  /* 0x0000000000017941 */ /* 0x000fea0003800000 */
.L_x_108:
        /* <DEDUP_REMOVED lines=12> */
.L_x_111:
[----:B------:R-:W-:Y:S05]  /*7920*/  BSYNC B1 ;  /* 0x0000000000017941 */ /* 0x000fea0003800000 */
.L_x_110:
        /* <DEDUP_REMOVED lines=12> */
.L_x_113:
[----:B------:R-:W-:Y:S05]  /*79f0*/  BSYNC B1 ;  /* 0x0000000000017941 */ /* 0x000fea0003800000 */
.L_x_112:
        /* <DEDUP_REMOVED lines=12> */
.L_x_115:
[----:B------:R-:W-:Y:S05]  /*7ac0*/  BSYNC B1 ;  /* 0x0000000000017941 */ /* 0x000fea0003800000 */
.L_x_114:
        /* <DEDUP_REMOVED lines=12> */
.L_x_117:
[----:B------:R-:W-:Y:S05]  /*7b90*/  BSYNC B1 ;  /* 0x0000000000017941 */ /* 0x000fea0003800000 */
.L_x_116:
        /* <DEDUP_REMOVED lines=12> */
.L_x_119:
[----:B------:R-:W-:Y:S05]  /*7c60*/  BSYNC B1 ;  /* 0x0000000000017941 */ /* 0x000fea0003800000 */
.L_x_118:
        /* <DEDUP_REMOVED lines=12> */
.L_x_121:
[----:B------:R-:W-:Y:S05]  /*7d30*/  BSYNC B1 ;  /* 0x0000000000017941 */ /* 0x000fea0003800000 */
.L_x_120:
        /* <DEDUP_REMOVED lines=12> */
.L_x_123:
[----:B------:R-:W-:Y:S05]  /*7e00*/  BSYNC B1 ;  /* 0x0000000000017941 */ /* 0x000fea0003800000 */
.L_x_122:
        /* <DEDUP_REMOVED lines=12> */
.L_x_125:
[----:B------:R-:W-:Y:S05]  /*7ed0*/  BSYNC B1 ;  /* 0x0000000000017941 */ /* 0x000fea0003800000 */
.L_x_124:
        /* <DEDUP_REMOVED lines=12> */
.L_x_127:
[----:B------:R-:W-:Y:S05]  /*7fa0*/  BSYNC B1 ;  /* 0x0000000000017941 */ /* 0x000fea0003800000 */
.L_x_126:
        /* <DEDUP_REMOVED lines=12> */
.L_x_129:
[----:B------:R-:W-:Y:S05]  /*8070*/  BSYNC B1 ;  /* 0x0000000000017941 */ /* 0x000fea0003800000 */
.L_x_128:
        /* <DEDUP_REMOVED lines=12> */
.L_x_131:
[----:B------:R-:W-:Y:S05]  /*8140*/  BSYNC B1 ;  /* 0x0000000000017941 */ /* 0x000fea0003800000 */
.L_x_130:
        /* <DEDUP_REMOVED lines=12> */
.L_x_133:
[----:B------:R-:W-:Y:S05]  /*8210*/  BSYNC B1 ;  /* 0x0000000000017941 */ /* 0x000fea0003800000 */
.L_x_132:
        /* <DEDUP_REMOVED lines=12> */
.L_x_135:
[----:B------:R-:W-:Y:S05]  /*82e0*/  BSYNC B1 ;  /* 0x0000000000017941 */ /* 0x000fea0003800000 */
.L_x_134:
        /* <DEDUP_REMOVED lines=12> */
.L_x_137:
[----:B------:R-:W-:Y:S05]  /*83b0*/  BSYNC B1 ;  /* 0x0000000000017941 */ /* 0x000fea0003800000 */
.L_x_136:
        /* <DEDUP_REMOVED lines=12> */
.L_x_139:
[----:B------:R-:W-:Y:S05]  /*8480*/  BSYNC B1 ;  /* 0x0000000000017941 */ /* 0x000fea0003800000 */
.L_x_138:
        /* <DEDUP_REMOVED lines=12> */
.L_x_141:
[----:B------:R-:W-:Y:S05]  /*8550*/  BSYNC B1 ;  /* 0x0000000000017941 */ /* 0x000fea0003800000 */
.L_x_140:
        /* <DEDUP_REMOVED lines=12> */
.L_x_143:
[----:B------:R-:W-:Y:S05]  /*8620*/  BSYNC B1 ;  /* 0x0000000000017941 */ /* 0x000fea0003800000 */
.L_x_142:
        /* <DEDUP_REMOVED lines=12> */
.L_x_145:
[----:B------:R-:W-:Y:S05]  /*86f0*/  BSYNC B1 ;  /* 0x0000000000017941 */ /* 0x000fea0003800000 */
.L_x_144:
        /* <DEDUP_REMOVED lines=12> */
.L_x_147:
[----:B------:R-:W-:Y:S05]  /*87c0*/  BSYNC B1 ;  /* 0x0000000000017941 */ /* 0x000fea0003800000 */
.L_x_146:
        /* <DEDUP_REMOVED lines=12> */
.L_x_149:
[----:B------:R-:W-:Y:S05]  /*8890*/  BSYNC B1 ;  /* 0x0000000000017941 */ /* 0x000fea0003800000 */
.L_x_148:
        /* <DEDUP_REMOVED lines=12> */
.L_x_151:
[----:B------:R-:W-:Y:S05]  /*8960*/  BSYNC B1 ;  /* 0x0000000000017941 */ /* 0x000fea0003800000 */
.L_x_150:
        /* <DEDUP_REMOVED lines=12> */
.L_x_153:
[----:B------:R-:W-:Y:S05]  /*8a30*/  BSYNC B1 ;  /* 0x0000000000017941 */ /* 0x000fea0003800000 */
.L_x_152:
        /* <DEDUP_REMOVED lines=12> */
.L_x_155:
[----:B------:R-:W-:Y:S05]  /*8b00*/  BSYNC B1 ;  /* 0x0000000000017941 */ /* 0x000fea0003800000 */
.L_x_154:
        /* <DEDUP_REMOVED lines=12> */
.L_x_157:
[----:B------:R-:W-:Y:S05]  /*8bd0*/  BSYNC B1 ;  /* 0x0000000000017941 */ /* 0x000fea0003800000 */
.L_x_156:
        /* <DEDUP_REMOVED lines=12> */
.L_x_159:
[----:B------:R-:W-:Y:S05]  /*8ca0*/  BSYNC B1 ;  /* 0x0000000000017941 */ /* 0x000fea0003800000 */
.L_x_158:
        /* <DEDUP_REMOVED lines=12> */
.L_x_161:
[----:B------:R-:W-:Y:S05]  /*8d70*/  BSYNC B1 ;  /* 0x0000000000017941 */ /* 0x000fea0003800000 */
.L_x_160:
        /* <DEDUP_REMOVED lines=12> */
.L_x_163:
[----:B------:R-:W-:Y:S05]  /*8e40*/  BSYNC B1 ;  /* 0x0000000000017941 */ /* 0x000fea0003800000 */
.L_x_162:
        /* <DEDUP_REMOVED lines=12> */
.L_x_165:
[----:B------:R-:W-:Y:S05]  /*8f10*/  BSYNC B1 ;  /* 0x0000000000017941 */ /* 0x000fea0003800000 */
.L_x_164:
        /* <DEDUP_REMOVED lines=12> */
.L_x_167:
[----:B------:R-:W-:Y:S05]  /*8fe0*/  BSYNC B1 ;  /* 0x0000000000017941 */ /* 0x000fea0003800000 */
.L_x_166:
        /* <DEDUP_REMOVED lines=12> */
.L_x_169:
[----:B------:R-:W-:Y:S05]  /*90b0*/  BSYNC B1 ;  /* 0x0000000000017941 */ /* 0x000fea0003800000 */
.L_x_168:
        /* <DEDUP_REMOVED lines=12> */
.L_x_171:
[----:B------:R-:W-:Y:S05]  /*9180*/  BSYNC B1 ;  /* 0x0000000000017941 */ /* 0x000fea0003800000 */
.L_x_170:
        /* <DEDUP_REMOVED lines=12> */
.L_x_173:
[----:B------:R-:W-:Y:S05]  /*9250*/  BSYNC B1 ;  /* 0x0000000000017941 */ /* 0x000fea0003800000 */
.L_x_172:
        /* <DEDUP_REMOVED lines=12> */
.L_x_175:
[----:B------:R-:W-:Y:S05]  /*9320*/  BSYNC B1 ;  /* 0x0000000000017941 */ /* 0x000fea0003800000 */
.L_x_174:
        /* <DEDUP_REMOVED lines=12> */
.L_x_177:
[----:B------:R-:W-:Y:S05]  /*93f0*/  BSYNC B1 ;  /* 0x0000000000017941 */ /* 0x000fea0003800000 */
.L_x_176:
        /* <DEDUP_REMOVED lines=12> */
.L_x_179:
[----:B------:R-:W-:Y:S05]  /*94c0*/  BSYNC B1 ;  /* 0x0000000000017941 */ /* 0x000fea0003800000 */
.L_x_178:
        /* <DEDUP_REMOVED lines=12> */
.L_x_181:
[----:B------:R-:W-:Y:S05]  /*9590*/  BSYNC B1 ;  /* 0x0000000000017941 */ /* 0x000fea0003800000 */
.L_x_180:
        /* <DEDUP_REMOVED lines=12> */
.L_x_183:
[----:B------:R-:W-:Y:S05]  /*9660*/  BSYNC B1 ;  /* 0x0000000000017941 */ /* 0x000fea0003800000 */
.L_x_182:
        /* <DEDUP_REMOVED lines=12> */
.L_x_185:
[----:B------:R-:W-:Y:S05]  /*9730*/  BSYNC B1 ;  /* 0x0000000000017941 */ /* 0x000fea0003800000 */
.L_x_184:
        /* <DEDUP_REMOVED lines=12> */
.L_x_187:
[----:B------:R-:W-:Y:S05]  /*9800*/  BSYNC B1 ;  /* 0x0000000000017941 */ /* 0x000fea0003800000 */
.L_x_186:
        /* <DEDUP_REMOVED lines=12> */
.L_x_189:
[----:B------:R-:W-:Y:S05]  /*98d0*/  BSYNC B1 ;  /* 0x0000000000017941 */ /* 0x000fea0003800000 */
.L_x_188:
        /* <DEDUP_REMOVED lines=12> */
.L_x_191:
[----:B------:R-:W-:Y:S05]  /*99a0*/  BSYNC B1 ;  /* 0x0000000000017941 */ /* 0x000fea0003800000 */
.L_x_190:
[----:B-----5:R-:W-:Y:S01]  /*99b0*/  LOP3.LUT R32, R32, 0xff, RZ, 0xc0, !PT ;  /* 0x000000ff20207812 */ /* 0x020fe200078ec0ff */
[----:B------:R-:W-:Y:S01]  /*99c0*/  BSSY B1, `(.L_x_192) ;  /* 0x000000b000017945 */ /* 0x000fe20003800000 */
[----:B------:R-:W-:Y:S02]  /*99d0*/  ISETP.LT.OR P3, PT, R34, 0x99, !P0 ;  /* 0x000000992200780c */ /* 0x000fe40004761670 */
[----:B------:R-:W-:-:S05]  /*99e0*/  F2FP.F16.E4M3.UNPACK_B R32, R32 ;  /* 0x00000020ff20723e */ /* 0x000fca00020006ff */
[----:B------:R-:W-:-:S05]  /*99f0*/  HADD2.F32 R32, -RZ, R32.H0_H0 ;  /* 0x20000020ff207230 */ /* 0x000fca0000004100 */
[----:B------:R-:W-:-:S04]  /*9a00*/  FMUL R32, R32, UR27 ;  /* 0x0000001b20207c20 */ /* 0x000fc80008400000 */
[----:B------:R-:W-:Y:S01]  /*9a10*/  FFMA R32, R23, UR28, R32 ;  /* 0x0000001c17207c23 */ /* 0x000fe20008000020 */
[----:B------:R-:W-:-:S04]  /*9a20*/  PRMT R23, RZ, 0x7610, R23 ;  /* 0x00007610ff177816 */ /* 0x000fc80000000017 */
[----:B0-----:R-:W-:-:S05]  /*9a30*/  F2FP.SATFINITE.E4M3.F32.PACK_AB_MERGE_C R33, RZ, R32, RZ ;  /* 0x00000020ff21723e */ /* 0x001fca00048070ff */
[----:B------:R0:W-:Y:S01]  /*9a40*/  @!P2 STG.E.U8 desc[UR22][R26.64+0x91], R33 ;  /* 0x000091211a00a986 */ /* 0x0001e2000c101116 */
[----:B------:R-:W-:Y:S05]  /*9a50*/  @P3 BRA `(.L_x_193) ;  /* 0x0000000000043947 */ /* 0x000fea0003800000 */
[----:B------:R0:W5:Y:S02]  /*9a60*/  LDG.E.U8 R23, desc[UR22][R28.64+0x98] ;  /* 0x000098161c177981 */ /* 0x000164000c1e1100 */
.L_x_193:
[----:B------:R-:W-:Y:S05]  /*9a70*/  BSYNC B1 ;  /* 0x0000000000017941 */ /* 0x000fea0003800000 */
.L_x_192:
        /* <DEDUP_REMOVED lines=8> */
[----:B------:R-:W-:-:S05]  /*9b00*/  F2FP.SATFINITE.E4M3.F32.PACK_AB_MERGE_C R23, RZ, R23, RZ ;  /* 0x00000017ff17723e */ /* 0x000fca00048070ff */
[----:B------:R0:W-:Y:S01]  /*9b10*/  @!P3 STG.E.U8 desc[UR22][R24.64+0x98], R23 ;  /* 0x000098171800b986 */ /* 0x0001e2000c101116 */
[----:B------:R-:W-:Y:S05]  /*9b20*/  @P2 BRA `(.L_x_195) ;  /* 0x0000000000042947 */ /* 0x000fea0003800000 */
[----:B------:R0:W5:Y:S02]  /*9b30*/  LDG.E.U8 R22, desc[UR22][R28.64+0x99] ;  /* 0x000099161c167981 */ /* 0x000164000c1e1100 */
.L_x_195:
[----:B------:R-:W-:Y:S05]  /*9b40*/  BSYNC B1 ;  /* 0x0000000000017941 */ /* 0x000fea0003800000 */
.L_x_194:
        /* <DEDUP_REMOVED lines=12> */
.L_x_197:
[----:B------:R-:W-:Y:S05]  /*9c10*/  BSYNC B1 ;  /* 0x0000000000017941 */ /* 0x000fea0003800000 */
.L_x_196:
        /* <DEDUP_REMOVED lines=12> */
.L_x_199:
[----:B------:R-:W-:Y:S05]  /*9ce0*/  BSYNC B1 ;  /* 0x0000000000017941 */ /* 0x000fea0003800000 */
.L_x_198:
        /* <DEDUP_REMOVED lines=12> */
.L_x_201:
[----:B------:R-:W-:Y:S05]  /*9db0*/  BSYNC B1 ;  /* 0x0000000000017941 */ /* 0x000fea0003800000 */
.L_x_200:
        /* <DEDUP_REMOVED lines=12> */
.L_x_203:
[----:B------:R-:W-:Y:S05]  /*9e80*/  BSYNC B1 ;  /* 0x0000000000017941 */ /* 0x000fea0003800000 */
.L_x_202:
        /* <DEDUP_REMOVED lines=12> */
.L_x_205:
[----:B------:R-:W-:Y:S05]  /*9f50*/  BSYNC B1 ;  /* 0x0000000000017941 */ /* 0x000fea0003800000 */
.L_x_204:
        /* <DEDUP_REMOVED lines=12> */
.L_x_207:
[----:B------:R-:W-:Y:S05]  /*a020*/  BSYNC B1 ;  /* 0x0000000000017941 */ /* 0x000fea0003800000 */
.L_x_206:
        /* <DEDUP_REMOVED lines=12> */
.L_x_209:
[----:B------:R-:W-:Y:S05]  /*a0f0*/  BSYNC B1 ;  /* 0x0000000000017941 */ /* 0x000fea0003800000 */
.L_x_208:
        /* <DEDUP_REMOVED lines=12> */
.L_x_211:
[----:B------:R-:W-:Y:S05]  /*a1c0*/  BSYNC B1 ;  /* 0x0000000000017941 */ /* 0x000fea0003800000 */
.L_x_210:
        /* <DEDUP_REMOVED lines=12> */
.L_x_213:
[----:B------:R-:W-:Y:S05]  /*a290*/  BSYNC B1 ;  /* 0x0000000000017941 */ /* 0x000fea0003800000 */
.L_x_212:
        /* <DEDUP_REMOVED lines=12> */
.L_x_215:
[----:B------:R-:W-:Y:S05]  /*a360*/  BSYNC B1 ;  /* 0x0000000000017941 */ /* 0x000fea0003800000 */
.L_x_214:
        /* <DEDUP_REMOVED lines=12> */
.L_x_217:
[----:B------:R-:W-:Y:S05]  /*a430*/  BSYNC B1 ;  /* 0x0000000000017941 */ /* 0x000fea0003800000 */
.L_x_216:
        /* <DEDUP_REMOVED lines=12> */
.L_x_219:
[----:B------:R-:W-:Y:S05]  /*a500*/  BSYNC B1 ;  /* 0x0000000000017941 */ /* 0x000fea0003800000 */
.L_x_218:
        /* <DEDUP_REMOVED lines=12> */
.L_x_221:
[----:B------:R-:W-:Y:S05]  /*a5d0*/  BSYNC B1 ;  /* 0x0000000000017941 */ /* 0x000fea0003800000 */
.L_x_220:
        /* <DEDUP_REMOVED lines=12> */
.L_x_223:
[----:B------:R-:W-:Y:S05]  /*a6a0*/  BSYNC B1 ;  /* 0x0000000000017941 */ /* 0x000fea0003800000 */
.L_x_222:
        /* <DEDUP_REMOVED lines=12> */
.L_x_225:
[----:B------:R-:W-:Y:S05]  /*a770*/  BSYNC B1 ;  /* 0x0000000000017941 */ /* 0x000fea0003800000 */
.L_x_224:
        /* <DEDUP_REMOVED lines=12> */
.L_x_227:
[----:B------:R-:W-:Y:S05]  /*a840*/  BSYNC B1 ;  /* 0x0000000000017941 */ /* 0x000fea0003800000 */
.L_x_226:
        /* <DEDUP_REMOVED lines=12> */
.L_x_229:
[----:B------:R-:W-:Y:S05]  /*a910*/  BSYNC B1 ;  /* 0x0000000000017941 */ /* 0x000fea0003800000 */
.L_x_228:
        /* <DEDUP_REMOVED lines=12> */
.L_x_231:
[----:B------:R-:W-:Y:S05]  /*a9e0*/  BSYNC B1 ;  /* 0x0000000000017941 */ /* 0x000fea0003800000 */
.L_x_230:
        /* <DEDUP_REMOVED lines=12> */
.L_x_233:
[----:B------:R-:W-:Y:S05]  /*aab0*/  BSYNC B1 ;  /* 0x0000000000017941 */ /* 0x000fea0003800000 */
.L_x_232:
        /* <DEDUP_REMOVED lines=12> */
.L_x_235:
[----:B------:R-:W-:Y:S05]  /*ab80*/  BSYNC B1 ;  /* 0x0000000000017941 */ /* 0x000fea0003800000 */
.L_x_234:
[----:B-----5:R-:W-:Y:S01]  /*ab90*/  LOP3.LUT R2, R2, 0xff, RZ, 0xc0, !PT ;  /* 0x000000ff02027812 */ /* 0x020fe200078ec0ff */
[----:B------:R-:W-:Y:S01]  /*aba0*/  BSSY B1, `(.L_x_236) ;  /* 0x000000b000017945 */ /* 0x000fe20003800000 */
[----:B------:R-:W-:Y:S02]  /*abb0*/  ISETP.LT.OR P3, PT, R34, 0xc1, !P1 ;  /* 0x000000c12200780c */ /* 0x000fe40004f61670 */
[----:B------:R-:W-:-:S05]  /*abc0*/  F2FP.F16.E4M3.UNPACK_B R2, R2 ;  /* 0x00000002ff02723e */ /* 0x000fca00020006ff */
[----:B------:R-:W-:-:S05]  /*abd0*/  HADD2.F32 R2, -RZ, R2.H0_H0 ;  /* 0x20000002ff027230 */ /* 0x000fca0000004100 */
[----:B0-----:R-:W-:-:S04]  /*abe0*/  FMUL R3, R2, UR27 ;  /* 0x0000001b02037c20 */ /* 0x001fc80008400000 */
[----:B------:R-:W-:Y:S01]  /*abf0*/  FFMA R3, R0, UR28, R3 ;  /* 0x0000001c00037c23 */ /* 0x000fe20008000003 */
[----:B------:R-:W-:-:S04]  /*ac00*/  PRMT R0, RZ, 0x7610, R0 ;  /* 0x00007610ff007816 */ /* 0x000fc80000000000 */
[----:B------:R-:W-:-:S05]  /*ac10*/  F2FP.SATFINITE.E4M3.F32.PACK_AB_MERGE_C R3, RZ, R3, RZ ;  /* 0x00000003ff03723e */ /* 0x000fca00048070ff */
[----:B------:R0:W-:Y:S01]  /*ac20*/  @!P2 STG.E.U8 desc[UR22][R24.64+0xc1], R3 ;  /* 0x0000c1031800a986 */ /* 0x0001e2000c101116 */
[----:B------:R-:W-:Y:S05]  /*ac30*/  @P3 BRA `(.L_x_237) ;  /* 0x0000000000043947 */ /* 0x000fea0003800000 */
[----:B------:R0:W5:Y:S02]  /*ac40*/  LDG.E.U8 R0, desc[UR22][R30.64+0xc0] ;  /* 0x0000c0161e007981 */ /* 0x000164000c1e1100 */
.L_x_237:
[----:B------:R-:W-:Y:S05]  /*ac50*/  BSYNC B1 ;  /* 0x0000000000017941 */ /* 0x000fea0003800000 */
.L_x_236:
[----:B------:R-:W2:Y:S01]  /*ac60*/  LDL.LU R2, [R1] ;  /* 0x0000000001027983 */ /* 0x000ea20000300800 */
[----:B-----5:R-:W-:Y:S01]  /*ac70*/  LOP3.LUT R0, R0, 0xff, RZ, 0xc0, !PT ;  /* 0x000000ff00007812 */ /* 0x020fe200078ec0ff */
[----:B------:R-:W-:Y:S01]  /*ac80*/  BSSY B1, `(.L_x_238) ;  /* 0x000000b000017945 */ /* 0x000fe20003800000 */
[----:B------:R-:W-:Y:S02]  /*ac90*/  ISETP.LT.OR P2, PT, R34, 0xc2, !P1 ;  /* 0x000000c22200780c */ /* 0x000fe40004f41670 */
[----:B------:R-:W-:-:S05]  /*aca0*/  F2FP.F16.E4M3.UNPACK_B R0, R0 ;  /* 0x00000000ff00723e */ /* 0x000fca00020006ff */
[----:B------:R-:W-:-:S05]  /*acb0*/  HADD2.F32 R0, -RZ, R0.H0_H0 ;  /* 0x20000000ff007230 */ /* 0x000fca0000004100 */
[----:B------:R-:W-:-:S04]  /*acc0*/  FMUL R0, R0, UR27 ;  /* 0x0000001b00007c20 */ /* 0x000fc80008400000 */
[----:B--2---:R-:W-:-:S05]  /*acd0*/  FFMA R0, R2, UR28, R0 ;  /* 0x0000001c02007c23 */ /* 0x004fca0008000000 */
[----:B0-----:R-:W-:Y:S02]  /*ace0*/  F2FP.SATFINITE.E4M3.F32.PACK_AB_MERGE_C R3, RZ, R0, RZ ;  /* 0x00000000ff03723e */ /* 0x001fe400048070ff */
[----:B------:R-:W-:-:S03]  /*acf0*/  PRMT R0, RZ, 0x7610, R0 ;  /* 0x00007610ff007816 */ /* 0x000fc60000000000 */
[----:B------:R0:W-:Y:S01]  /*ad00*/  @!P3 STG.E.U8 desc[UR22][R26.64+0xc0], R3 ;  /* 0x0000c0031a00b986 */ /* 0x0001e2000c101116 */
[----:B------:R-:W-:Y:S05]  /*ad10*/  @P2 BRA `(.L_x_239) ;  /* 0x0000000000042947 */ /* 0x000fea0003800000 */
[----:B------:R2:W5:Y:S02]  /*ad20*/  LDG.E.U8 R0, desc[UR22][R30.64+0xc1] ;  /* 0x0000c1161e007981 */ /* 0x000564000c1e1100 */
.L_x_239:
[----:B------:R-:W-:Y:S05]  /*ad30*/  BSYNC B1 ;  /* 0x0000000000017941 */ /* 0x000fea0003800000 */
.L_x_238:
[----:B------:R-:W3:Y:S01]  /*ad40*/  LDL.LU R2, [R1+0x4] ;  /* 0x0000040001027983 */ /* 0x000ee20000300800 */
[----:B-----5:R-:W-:Y:S01]  /*ad50*/  LOP3.LUT R0, R0, 0xff, RZ, 0xc0, !PT ;  /* 0x000000ff00007812 */ /* 0x020fe200078ec0ff */
[----:B------:R-:W-:Y:S01]  /*ad60*/  BSSY B1, `(.L_x_240) ;  /* 0x000000b000017945 */ /* 0x000fe20003800000 */
[----:B------:R-:W-:Y:S02]  /*ad70*/  ISETP.LT.OR P3, PT, R34, 0xc9, !P0 ;  /* 0x000000c92200780c */ /* 0x000fe40004761670 */
[----:B------:R-:W-:-:S05]  /*ad80*/  F2FP.F16.E4M3.UNPACK_B R0, R0 ;  /* 0x00000000ff00723e */ /* 0x000fca00020006ff */
[----:B------:R-:W-:-:S05]  /*ad90*/  HADD2.F32 R0, -RZ, R0.H0_H0 ;  /* 0x20000000ff007230 */ /* 0x000fca0000004100 */
[----:B------:R-:W-:-:S04]  /*ada0*/  FMUL R0, R0, UR27 ;  /* 0x0000001b00007c20 */ /* 0x000fc80008400000 */
[----:B---3--:R-:W-:-:S05]  /*adb0*/  FFMA R0, R2, UR28, R0 ;  /* 0x0000001c02007c23 */ /* 0x008fca0008000000 */
[----:B0-----:R-:W-:Y:S02]  /*adc0*/  F2FP.SATFINITE.E4M3.F32.PACK_AB_MERGE_C R3, RZ, R0, RZ ;  /* 0x00000000ff03723e */ /* 0x001fe400048070ff */
[----:B------:R-:W-:-:S03]  /*add0*/  PRMT R0, RZ, 0x7610, R0 ;  /* 0x00007610ff007816 */ /* 0x000fc60000000000 */
[----:B------:R0:W-:Y:S01]  /*ade0*/  @!P2 STG.E.U8 desc[UR22][R26.64+0xc1], R3 ;  /* 0x0000c1031a00a986 */ /* 0x0001e2000c101116 */
[----:B------:R-:W-:Y:S05]  /*adf0*/  @P3 BRA `(.L_x_241) ;  /* 0x0000000000043947 */ /* 0x000fea0003800000 */
[----:B------:R3:W5:Y:S02]  /*ae00*/  LDG.E.U8 R0, desc[UR22][R28.64+0xc8] ;  /* 0x0000c8161c007981 */ /* 0x000764000c1e1100 */
.L_x_241:
[----:B------:R-:W-:Y:S05]  /*ae10*/  BSYNC B1 ;  /* 0x0000000000017941 */ /* 0x000fea0003800000 */
.L_x_240:
[----:B------:R-:W2:Y:S01]  /*ae20*/  LDL.LU R2, [R1+0x8] ;  /* 0x0000080001027983 */ /* 0x000ea20000300800 */
        /* <DEDUP_REMOVED lines=12> */
.L_x_243:
[----:B------:R-:W-:Y:S05]  /*aef0*/  BSYNC B1 ;  /* 0x0000000000017941 */ /* 0x000fea0003800000 */
.L_x_242:
        /* <DEDUP_REMOVED lines=13> */
.L_x_245:
[----:B------:R-:W-:Y:S05]  /*afd0*/  BSYNC B1 ;  /* 0x0000000000017941 */ /* 0x000fea0003800000 */
.L_x_244:
        /* <DEDUP_REMOVED lines=13> */
.L_x_247:
[----:B------:R-:W-:Y:S05]  /*b0b0*/  BSYNC B1 ;  /* 0x0000000000017941 */ /* 0x000fea0003800000 */
.L_x_246:
        /* <DEDUP_REMOVED lines=13> */
.L_x_249:
[----:B------:R-:W-:Y:S05]  /*b190*/  BSYNC B1 ;  /* 0x0000000000017941 */ /* 0x000fea0003800000 */
.L_x_248:
        /* <DEDUP_REMOVED lines=13> */
.L_x_251:
[----:B------:R-:W-:Y:S05]  /*b270*/  BSYNC B1 ;  /* 0x0000000000017941 */ /* 0x000fea0003800000 */
.L_x_250:
        /* <DEDUP_REMOVED lines=13> */
.L_x_253:
[----:B------:R-:W-:Y:S05]  /*b350*/  BSYNC B1 ;  /* 0x0000000000017941 */ /* 0x000fea0003800000 */
.L_x_252:
        /* <DEDUP_REMOVED lines=13> */
.L_x_255:
[----:B------:R-:W-:Y:S05]  /*b430*/  BSYNC B1 ;  /* 0x0000000000017941 */ /* 0x000fea0003800000 */
.L_x_254:
        /* <DEDUP_REMOVED lines=13> */
.L_x_257:
[----:B------:R-:W-:Y:S05]  /*b510*/  BSYNC B1 ;  /* 0x0000000000017941 */ /* 0x000fea0003800000 */
.L_x_256:
        /* <DEDUP_REMOVED lines=13> */
.L_x_259:
[----:B------:R-:W-:Y:S05]  /*b5f0*/  BSYNC B1 ;  /* 0x0000000000017941 */ /* 0x000fea0003800000 */
.L_x_258:
        /* <DEDUP_REMOVED lines=13> */
.L_x_261:
[----:B------:R-:W-:Y:S05]  /*b6d0*/  BSYNC B1 ;  /* 0x0000000000017941 */ /* 0x000fea0003800000 */
.L_x_260:
        /* <DEDUP_REMOVED lines=13> */
.L_x_263:
[----:B------:R-:W-:Y:S05]  /*b7b0*/  BSYNC B1 ;  /* 0x0000000000017941 */ /* 0x000fea0003800000 */
.L_x_262:
        /* <DEDUP_REMOVED lines=13> */
.L_x_265:
[----:B------:R-:W-:Y:S05]  /*b890*/  BSYNC B1 ;  /* 0x0000000000017941 */ /* 0x000fea0003800000 */
.L_x_264:
        /* <DEDUP_REMOVED lines=13> */
.L_x_267:
[----:B------:R-:W-:Y:S05]  /*b970*/  BSYNC B1 ;  /* 0x0000000000017941 */ /* 0x000fea0003800000 */
.L_x_266:
        /* <DEDUP_REMOVED lines=13> */
.L_x_269:
[----:B------:R-:W-:Y:S05]  /*ba50*/  BSYNC B1 ;  /* 0x0000000000017941 */ /* 0x000fea0003800000 */
.L_x_268:
        /* <DEDUP_REMOVED lines=13> */
.L_x_271:
[----:B------:R-:W-:Y:S05]  /*bb30*/  BSYNC B1 ;  /* 0x0000000000017941 */ /* 0x000fea0003800000 */
.L_x_270:
        /* <DEDUP_REMOVED lines=13> */
.L_x_273:
[----:B------:R-:W-:Y:S05]  /*bc10*/  BSYNC B1 ;  /* 0x0000000000017941 */ /* 0x000fea0003800000 */
.L_x_272:
        /* <DEDUP_REMOVED lines=13> */
.L_x_275:
[----:B------:R-:W-:Y:S05]  /*bcf0*/  BSYNC B1 ;  /* 0x0000000000017941 */ /* 0x000fea0003800000 */
.L_x_274:
        /* <DEDUP_REMOVED lines=13> */
.L_x_277:
[----:B------:R-:W-:Y:S05]  /*bdd0*/  BSYNC B1 ;  /* 0x0000000000017941 */ /* 0x000fea0003800000 */
.L_x_276:
        /* <DEDUP_REMOVED lines=13> */
.L_x_279:
[----:B------:R-:W-:Y:S05]  /*beb0*/  BSYNC B1 ;  /* 0x0000000000017941 */ /* 0x000fea0003800000 */
.L_x_278:
        /* <DEDUP_REMOVED lines=13> */
.L_x_281:
[----:B------:R-:W-:Y:S05]  /*bf90*/  BSYNC B1 ;  /* 0x0000000000017941 */ /* 0x000fea0003800000 */
.L_x_280:
        /* <DEDUP_REMOVED lines=13> */
.L_x_283:
[----:B------:R-:W-:Y:S05]  /*c070*/  BSYNC B1 ;  /* 0x0000000000017941 */ /* 0x000fea0003800000 */
.L_x_282:
        /* <DEDUP_REMOVED lines=13> */
.L_x_285:
[----:B------:R-:W-:Y:S05]  /*c150*/  BSYNC B1 ;  /* 0x0000000000017941 */ /* 0x000fea0003800000 */
.L_x_284:
        /* <DEDUP_REMOVED lines=13> */
.L_x_287:
[----:B------:R-:W-:Y:S05]  /*c230*/  BSYNC B1 ;  /* 0x0000000000017941 */ /* 0x000fea0003800000 */
.L_x_286:
        /* <DEDUP_REMOVED lines=13> */
.L_x_289:
[----:B------:R-:W-:Y:S05]  /*c310*/  BSYNC B1 ;  /* 0x0000000000017941 */ /* 0x000fea0003800000 */
.L_x_288:
        /* <DEDUP_REMOVED lines=13> */
.L_x_291:
[----:B------:R-:W-:Y:S05]  /*c3f0*/  BSYNC B1 ;  /* 0x0000000000017941 */ /* 0x000fea0003800000 */
.L_x_290:
        /* <DEDUP_REMOVED lines=13> */
.L_x_293:
[----:B------:R-:W-:Y:S05]  /*c4d0*/  BSYNC B1 ;  /* 0x0000000000017941 */ /* 0x000fea0003800000 */
.L_x_292:
        /* <DEDUP_REMOVED lines=13> */
.L_x_295:
[----:B------:R-:W-:Y:S05]  /*c5b0*/  BSYNC B1 ;  /* 0x0000000000017941 */ /* 0x000fea0003800000 */
.L_x_294:
[----:B------:R-:W-:Y:S05]  /*c5c0*/  @P1 BRA `(.L_x_296) ;  /* 0x0000002000a41947 */ /* 0x000fea0003800000 */
[----:B------:R-:W2:Y:S01]  /*c5d0*/  LDL.LU R2, [R1+0x74] ;  /* 0x0000740001027983 */ /* 0x000ea20000300800 */
[----:B-----5:R-:W-:-:S04]  /*c5e0*/  LOP3.LUT R0, R0, 0xff, RZ, 0xc0, !PT ;  /* 0x000000ff00007812 */ /* 0x020fc800078ec0ff */
[----:B------:R-:W-:-:S05]  /*c5f0*/  F2FP.F16.E4M3.UNPACK_B R0, R0 ;  /* 0x00000000ff00723e */ /* 0x000fca00020006ff */
[----:B------:R-:W-:-:S05]  /*c600*/  HADD2.F32 R0, -RZ, R0.H0_H0 ;  /* 0x20000000ff007230 */ /* 0x000fca0000004100 */
[----:B------:R-:W-:-:S04]  /*c610*/  FMUL R0, R0, UR27 ;  /* 0x0000001b00007c20 */ /* 0x000fc80008400000 */
[----:B--2---:R-:W-:-:S05]  /*c620*/  FFMA R0, R2, UR28, R0 ;  /* 0x0000001c02007c23 */ /* 0x004fca0008000000 */
[----:B0-----:R-:W-:-:S05]  /*c630*/  F2FP.SATFINITE.E4M3.F32.PACK_AB_MERGE_C R3, RZ, R0, RZ ;  /* 0x00000000ff03723e */ /* 0x001fca00048070ff */
[----:B------:R0:W-:Y:S01]  /*c640*/  STG.E.U8 desc[UR22][R26.64+0xf9], R3 ;  /* 0x0000f9031a007986 */ /* 0x0001e2000c101116 */
[----:B------:R-:W-:Y:S05]  /*c650*/  BRA `(.L_x_296) ;  /* 0x0000002000807947 */ /* 0x000fea0003800000 */
.L_x_39:
[----:B------:R-:W-:Y:S01]  /*c660*/  ISETP.GE.AND P1, PT, R39, 0x1, PT ;  /* 0x000000012700780c */ /* 0x000fe20003f26270 */
[----:B------:R-:W-:Y:S01]  /*c670*/  FMUL R225, R225, UR28 ;  /* 0x0000001ce1e17c20 */ /* 0x000fe20008400000 */
[----:B------:R-:W2:Y:S01]  /*c680*/  LDL.LU R227, [R1+0x14] ;  /* 0x0000140001e37983 */ /* 0x000ea20000300800 */
[----:B------:R-:W-:Y:S01]  /*c690*/  FMUL R226, R226, UR28 ;  /* 0x0000001ce2e27c20 */ /* 0x000fe20008400000 */
[C---:B------:R-:W-:Y:S02]  /*c6a0*/  ISETP.LT.OR P3, PT, R34.reuse, 0x2, !P1 ;  /* 0x000000022200780c */ /* 0x040fe40004f61670 */
[----:B------:R-:W-:Y:S02]  /*c6b0*/  ISETP.LT.OR P2, PT, R34, 0x1, !P1 ;  /* 0x000000012200780c */ /* 0x000fe40004f41670 */
[----:B------:R-:W-:Y:S01]  /*c6c0*/  F2FP.SATFINITE.E4M3.F32.PACK_AB_MERGE_C R225, RZ, R225, RZ ;  /* 0x000000e1ffe1723e */ /* 0x000fe200048070ff */
[----:B------:R-:W-:Y:S01]  /*c6d0*/  FMUL R224, R224, UR28 ;  /* 0x0000001ce0e07c20 */ /* 0x000fe20008400000 */
[----:B------:R-:W-:-:S02]  /*c6e0*/  F2FP.SATFINITE.E4M3.F32.PACK_AB_MERGE_C R29, RZ, R226, RZ ;  /* 0x000000e2ff1d723e */ /* 0x000fc400048070ff */
[----:B------:R-:W-:Y:S01]  /*c6f0*/  ISETP.GE.AND P0, PT, R39, 0x9, PT ;  /* 0x000000092700780c */ /* 0x000fe20003f06270 */
[----:B------:R-:W-:Y:S01]  /*c700*/  FMUL R222, R222, UR28 ;  /* 0x0000001cdede7c20 */ /* 0x000fe20008400000 */
[----:B------:R-:W3:Y:S01]  /*c710*/  LDL.LU R226, [R1+0x10] ;  /* 0x0000100001e27983 */ /* 0x000ee20000300800 */
[C---:B------:R-:W-:Y:S02]  /*c720*/  ISETP.LT.OR P6, PT, R34.reuse, 0xa, !P1 ;  /* 0x0000000a2200780c */ /* 0x040fe40004fc1670 */
[C---:B------:R-:W-:Y:S01]  /*c730*/  ISETP.LT.OR P4, PT, R34.reuse, 0x2, !P0 ;  /* 0x000000022200780c */ /* 0x040fe20004781670 */
[----:B------:R0:W-:Y:S01]  /*c740*/  @!P3 STG.E.U8 desc[UR22][R24.64+0x1], R225 ;  /* 0x000001e11800b986 */ /* 0x0001e2000c101116 */
[----:B------:R-:W-:Y:S01]  /*c750*/  ISETP.LT.OR P3, PT, R34, 0x1, !P0 ;  /* 0x000000012200780c */ /* 0x000fe20004761670 */
[----:B------:R-:W-:Y:S02]  /*c760*/  FMUL R223, R223, UR28 ;  /* 0x0000001cdfdf7c20 */ /* 0x000fe40008400000 */
[----:B------:R4:W-:Y:S01]  /*c770*/  @!P2 STG.E.U8 desc[UR22][R24.64], R29 ;  /* 0x0000001d1800a986 */ /* 0x0009e2000c101116 */
[----:B------:R-:W-:Y:S01]  /*c780*/  F2FP.SATFINITE.E4M3.F32.PACK_AB_MERGE_C R31, RZ, R222, RZ ;  /* 0x000000deff1f723e */ /* 0x000fe200048070ff */
[----:B------:R-:W-:-:S02]  /*c790*/  FMUL R221, R221, UR28 ;  /* 0x0000001cdddd7c20 */ /* 0x000fc40008400000 */
[----:B0-----:R-:W2:Y:S01]  /*c7a0*/  LDL.LU R225, [R1+0xc] ;  /* 0x00000c0001e17983 */ /* 0x001ea20000300800 */
[C---:B------:R-:W-:Y:S02]  /*c7b0*/  ISETP.LT.OR P5, PT, R34.reuse, 0x9, !P1 ;  /* 0x000000092200780c */ /* 0x040fe40004fa1670 */
[----:B----4-:R-:W-:Y:S02]  /*c7c0*/  F2FP.SATFINITE.E4M3.F32.PACK_AB_MERGE_C R29, RZ, R224, RZ ;  /* 0x000000e0ff1d723e */ /* 0x010fe400048070ff */
[----:B------:R-:W4:Y:S01]  /*c7d0*/  LDL.LU R224, [R1+0x8] ;  /* 0x0000080001e07983 */ /* 0x000f220000300800 */
[----:B------:R-:W-:Y:S02]  /*c7e0*/  F2FP.SATFINITE.E4M3.F32.PACK_AB_MERGE_C R223, RZ, R223, RZ ;  /* 0x000000dfffdf723e */ /* 0x000fe400048070ff */
[----:B------:R-:W-:Y:S01]  /*c7f0*/  ISETP.LT.OR P2, PT, R34, 0x9, !P0 ;  /* 0x000000092200780c */ /* 0x000fe20004741670 */
[----:B------:R-:W3:Y:S01]  /*c800*/  LDL.LU R222, [R1] ;  /* 0x0000000001de7983 */ /* 0x000ee20000300800 */
[----:B------:R-:W-:-:S03]  /*c810*/  F2FP.SATFINITE.E4M3.F32.PACK_AB_MERGE_C R221, RZ, R221, RZ ;  /* 0x000000ddffdd723e */ /* 0x000fc600048070ff */
[----:B------:R-:W-:Y:S04]  /*c820*/  @!P3 STG.E.U8 desc[UR22][R26.64], R29 ;  /* 0x0000001d1a00b986 */ /* 0x000fe8000c101116 */
[----:B------:R-:W-:Y:S04]  /*c830*/  @!P4 STG.E.U8 desc[UR22][R26.64+0x1], R223 ;  /* 0x000001df1a00c986 */ /* 0x000fe8000c101116 */
[----:B------:R0:W-:Y:S04]  /*c840*/  @!P6 STG.E.U8 desc[UR22][R24.64+0x9], R221 ;  /* 0x000009dd1800e986 */ /* 0x0001e8000c101116 */
[----:B0-----:R-:W2:Y:S01]  /*c850*/  LDL.LU R221, [R1+0x4] ;  /* 0x0000040001dd7983 */ /* 0x001ea20000300800 */
[----:B------:R-:W-:-:S05]  /*c860*/  FMUL R220, R220, UR28 ;  /* 0x0000001cdcdc7c20 */ /* 0x000fca0008400000 */
[----:B------:R-:W-:Y:S01]  /*c870*/  F2FP.SATFINITE.E4M3.F32.PACK_AB_MERGE_C R33, RZ, R220, RZ ;  /* 0x000000dcff21723e */ /* 0x000fe200048070ff */
[----:B------:R0:W-:Y:S01]  /*c880*/  @!P5 STG.E.U8 desc[UR22][R24.64+0x8], R31 ;  /* 0x0000081f1800d986 */ /* 0x0001e2000c101116 */
[C---:B------:R-:W-:Y:S02]  /*c890*/  ISETP.LT.OR P3, PT, R34.reuse, 0xa, !P0 ;  /* 0x0000000a2200780c */ /* 0x040fe40004761670 */
[C---:B------:R-:W-:Y:S01]  /*c8a0*/  ISETP.LT.OR P4, PT, R34.reuse, 0x12, !P1 ;  /* 0x000000122200780c */ /* 0x040fe20004f81670 */
[----:B------:R-:W-:Y:S01]  /*c8b0*/  @!P2 STG.E.U8 desc[UR22][R26.64+0x8], R33 ;  /* 0x000008211a00a986 */ /* 0x000fe2000c101116 */
[C---:B------:R-:W-:Y:S01]  /*c8c0*/  ISETP.LT.OR P2, PT, R34.reuse, 0x11, !P1 ;  /* 0x000000112200780c */ /* 0x040fe20004f41670 */
[----:B------:R-:W-:Y:S01]  /*c8d0*/  FMUL R219, R219, UR28 ;  /* 0x0000001cdbdb7c20 */ /* 0x000fe20008400000 */
[----:B------:R-:W-:Y:S01]  /*c8e0*/  ISETP.LT.OR P5, PT, R34, 0x11, !P0 ;  /* 0x000000112200780c */ /* 0x000fe200047a1670 */
[----:B------:R-:W-:Y:S01]  /*c8f0*/  FMUL R218, R218, UR28 ;  /* 0x0000001cdada7c20 */ /* 0x000fe20008400000 */
[----:B------:R-:W-:Y:S01]  /*c900*/  ISETP.LT.OR P6, PT, R34, 0x12, !P0 ;  /* 0x000000122200780c */ /* 0x000fe200047c1670 */
[----:B------:R-:W-:Y:S01]  /*c910*/  FMUL R217, R217, UR28 ;  /* 0x0000001cd9d97c20 */ /* 0x000fe20008400000 */
[----:B------:R-:W-:Y:S01]  /*c920*/  FMUL R216, R216, UR28 ;  /* 0x0000001cd8d87c20 */ /* 0x000fe20008400000 */
[----:B------:R-:W-:Y:S01]  /*c930*/  FMUL R215, R215, UR28 ;  /* 0x0000001cd7d77c20 */ /* 0x000fe20008400000 */
[----:B------:R-:W-:Y:S01]  /*c940*/  F2FP.SATFINITE.E4M3.F32.PACK_AB_MERGE_C R219, RZ, R219, RZ ;  /* 0x000000dbffdb723e */ /* 0x000fe200048070ff */
[----:B------:R-:W-:Y:S01]  /*c950*/  FMUL R214, R214, UR28 ;  /* 0x0000001cd6d67c20 */ /* 0x000fe20008400000 */
[----:B------:R-:W-:Y:S01]  /*c960*/  F2FP.SATFINITE.E4M3.F32.PACK_AB_MERGE_C R29, RZ, R218, RZ ;  /* 0x000000daff1d723e */ /* 0x000fe200048070ff */
[----:B------:R-:W-:Y:S01]  /*c970*/  FMUL R213, R213, UR28 ;  /* 0x0000001cd5d57c20 */ /* 0x000fe20008400000 */
[----:B------:R-:W-:Y:S01]  /*c980*/  F2FP.SATFINITE.E4M3.F32.PACK_AB_MERGE_C R217, RZ, R217, RZ ;  /* 0x000000d9ffd9723e */ /* 0x000fe200048070ff */
[----:B------:R-:W-:Y:S01]  /*c990*/  FMUL R212, R212, UR28 ;  /* 0x0000001cd4d47c20 */ /* 0x000fe20008400000 */
[----:B0-----:R-:W-:Y:S01]  /*c9a0*/  F2FP.SATFINITE.E4M3.F32.PACK_AB_MERGE_C R31, RZ, R216, RZ ;  /* 0x000000d8ff1f723e */ /* 0x001fe200048070ff */
[----:B------:R-:W-:Y:S01]  /*c9b0*/  FMUL R211, R211, UR28 ;  /* 0x0000001cd3d37c20 */ /* 0x000fe20008400000 */
[----:B------:R-:W-:Y:S01]  /*c9c0*/  F2FP.SATFINITE.E4M3.F32.PACK_AB_MERGE_C R215, RZ, R215, RZ ;  /* 0x000000d7ffd7723e */ /* 0x000fe200048070ff */
[----:B------:R-:W-:Y:S01]  /*c9d0*/  @!P3 STG.E.U8 desc[UR22][R26.64+0x9], R219 ;  /* 0x000009db1a00b986 */ /* 0x000fe2000c101116 */
[----:B------:R-:W-:-:S03]  /*c9e0*/  ISETP.LT.OR P3, PT, R34, 0x19, !P1 ;  /* 0x000000192200780c */ /* 0x000fc60004f61670 */
[----:B------:R0:W-:Y:S01]  /*c9f0*/  @!P2 STG.E.U8 desc[UR22][R24.64+0x10], R29 ;  /* 0x0000101d1800a986 */ /* 0x0001e2000c101116 */
[----:B------:R-:W-:-:S03]  /*ca00*/  ISETP.LT.OR P2, PT, R34, 0x21, !P1 ;  /* 0x000000212200780c */ /* 0x000fc60004f41670 */
[----:B------:R-:W-:Y:S01]  /*ca10*/  @!P4 STG.E.U8 desc[UR22][R24.64+0x11], R217 ;  /* 0x000011d91800c986 */ /* 0x000fe2000c101116 */
[----:B------:R-:W-:-:S03]  /*ca20*/  ISETP.LT.OR P4, PT, R34, 0x1a, !P1 ;  /* 0x0000001a2200780c */ /* 0x000fc60004f81670 */
[----:B------:R1:W-:Y:S01]  /*ca30*/  @!P5 STG.E.U8 desc[UR22][R26.64+0x10], R31 ;  /* 0x0000101f1a00d986 */ /* 0x0003e2000c101116 */
[----:B------:R-:W-:-:S03]  /*ca40*/  ISETP.LT.OR P5, PT, R34, 0x19, !P0 ;  /* 0x000000192200780c */ /* 0x000fc600047a1670 */
[----:B------:R-:W-:Y:S01]  /*ca50*/  @!P6 STG.E.U8 desc[UR22][R26.64+0x11], R215 ;  /* 0x000011d71a00e986 */ /* 0x000fe2000c101116 */
[----:B------:R-:W-:Y:S01]  /*ca60*/  ISETP.LT.OR P6, PT, R34, 0x1a, !P0 ;  /* 0x0000001a2200780c */ /* 0x000fe200047c1670 */
[----:B------:R-:W-:Y:S01]  /*ca70*/  FMUL R210, R210, UR28 ;  /* 0x0000001cd2d27c20 */ /* 0x000fe20008400000 */
[----:B0-----:R-:W-:Y:S01]  /*ca80*/  F2FP.SATFINITE.E4M3.F32.PACK_AB_MERGE_C R29, RZ, R214, RZ ;  /* 0x000000d6ff1d723e */ /* 0x001fe200048070ff */
[----:B------:R-:W-:Y:S01]  /*ca90*/  FMUL R209, R209, UR28 ;  /* 0x0000001cd1d17c20 */ /* 0x000fe20008400000 */
[----:B------:R-:W-:Y:S01]  /*caa0*/  F2FP.SATFINITE.E4M3.F32.PACK_AB_MERGE_C R213, RZ, R213, RZ ;  /* 0x000000d5ffd5723e */ /* 0x000fe200048070ff */
[----:B------:R-:W-:Y:S01]  /*cab0*/  FMUL R208, R208, UR28 ;  /* 0x0000001cd0d07c20 */ /* 0x000fe20008400000 */
[----:B------:R-:W-:Y:S01]  /*cac0*/  F2FP.SATFINITE.E4M3.F32.PACK_AB_MERGE_C R211, RZ, R211, RZ ;  /* 0x000000d3ffd3723e */ /* 0x000fe200048070ff */
[----:B------:R-:W-:Y:S01]  /*cad0*/  FMUL R207, R207, UR28 ;  /* 0x0000001ccfcf7c20 */ /* 0x000fe20008400000 */
[----:B-1----:R-:W-:Y:S01]  /*cae0*/  F2FP.SATFINITE.E4M3.F32.PACK_AB_MERGE_C R31, RZ, R212, RZ ;  /* 0x000000d4ff1f723e */ /* 0x002fe200048070ff */
[----:B------:R-:W-:Y:S01]  /*caf0*/  FMUL R206, R206, UR28 ;  /* 0x0000001ccece7c20 */ /* 0x000fe20008400000 */
[----:B------:R-:W-:Y:S01]  /*cb00*/  F2FP.SATFINITE.E4M3.F32.PACK_AB_MERGE_C R33, RZ, R210, RZ ;  /* 0x000000d2ff21723e */ /* 0x000fe200048070ff */
[----:B------:R0:W-:Y:S01]  /*cb10*/  @!P3 STG.E.U8 desc[UR22][R24.64+0x18], R29 ;  /* 0x0000181d1800b986 */ /* 0x0001e2000c101116 */
[----:B------:R-:W-:-:S03]  /*cb20*/  ISETP.LT.OR P3, PT, R34, 0x22, !P1 ;  /* 0x000000222200780c */ /* 0x000fc60004f61670 */
[----:B------:R-:W-:Y:S01]  /*cb30*/  @!P4 STG.E.U8 desc[UR22][R24.64+0x19], R213 ;  /* 0x000019d51800c986 */ /* 0x000fe2000c101116 */
[----:B------:R-:W-:-:S03]  /*cb40*/  ISETP.LT.OR P4, PT, R34, 0x22, !P0 ;  /* 0x000000222200780c */ /* 0x000fc60004781670 */
[----:B------:R1:W-:Y:S01]  /*cb50*/  @!P5 STG.E.U8 desc[UR22][R26.64+0x18], R31 ;  /* 0x0000181f1a00d986 */ /* 0x0003e2000c101116 */
[----:B------:R-:W-:-:S03]  /*cb60*/  ISETP.LT.OR P5, PT, R34, 0x29, !P1 ;  /* 0x000000292200780c */ /* 0x000fc60004fa1670 */
[----:B------:R-:W-:Y:S01]  /*cb70*/  @!P6 STG.E.U8 desc[UR22][R26.64+0x19], R211 ;  /* 0x000019d31a00e986 */ /* 0x000fe2000c101116 */
[----:B------:R-:W-:-:S03]  /*cb80*/  ISETP.LT.OR P6, PT, R34, 0x2a, !P1 ;  /* 0x0000002a2200780c */ /* 0x000fc60004fc1670 */
[----:B------:R-:W-:Y:S01]  /*cb90*/  @!P2 STG.E.U8 desc[UR22][R24.64+0x20], R33 ;  /* 0x000020211800a986 */ /* 0x000fe2000c101116 */
[----:B------:R-:W-:Y:S01]  /*cba0*/  ISETP.LT.OR P2, PT, R34, 0x21, !P0 ;  /* 0x000000212200780c */ /* 0x000fe20004741670 */
[----:B------:R-:W-:Y:S01]  /*cbb0*/  FMUL R205, R205, UR28 ;  /* 0x0000001ccdcd7c20 */ /* 0x000fe20008400000 */
[----:B------:R-:W-:Y:S01]  /*cbc0*/  F2FP.SATFINITE.E4M3.F32.PACK_AB_MERGE_C R209, RZ, R209, RZ ;  /* 0x000000d1ffd1723e */ /* 0x000fe200048070ff */
[----:B------:R-:W-:Y:S01]  /*cbd0*/  FMUL R204, R204, UR28 ;  /* 0x0000001ccccc7c20 */ /* 0x000fe20008400000 */
[----:B0-----:R-:W-:Y:S01]  /*cbe0*/  F2FP.SATFINITE.E4M3.F32.PACK_AB_MERGE_C R29, RZ, R208, RZ ;  /* 0x000000d0ff1d723e */ /* 0x001fe200048070ff */
[----:B------:R-:W-:Y:S01]  /*cbf0*/  FMUL R203, R203, UR28 ;  /* 0x0000001ccbcb7c20 */ /* 0x000fe20008400000 */
[----:B------:R-:W-:Y:S01]  /*cc00*/  F2FP.SATFINITE.E4M3.F32.PACK_AB_MERGE_C R207, RZ, R207, RZ ;  /* 0x000000cfffcf723e */ /* 0x000fe200048070ff */
[----:B------:R-:W-:Y:S01]  /*cc10*/  FMUL R202, R202, UR28 ;  /* 0x0000001ccaca7c20 */ /* 0x000fe20008400000 */
[----:B-1----:R-:W-:Y:S01]  /*cc20*/  F2FP.SATFINITE.E4M3.F32.PACK_AB_MERGE_C R31, RZ, R206, RZ ;  /* 0x000000ceff1f723e */ /* 0x002fe200048070ff */
        /* <DEDUP_REMOVED lines=233> */
[----:B------:R-:W-:Y:S01]  /*dac0*/  F2FP.SATFINITE.E4M3.F32.PACK_AB_MERGE_C R21, RZ, R21, RZ ;  /* 0x00000015ff15723e */ /* 0x000fe200048070ff */
[----:B------:R-:W-:Y:S01]  /*dad0*/  FMUL R16, R16, UR28 ;  /* 0x0000001c10107c20 */ /* 0x000fe20008400000 */
[----:B------:R-:W-:Y:S01]  /*dae0*/  F2FP.SATFINITE.E4M3.F32.PACK_AB_MERGE_C R19, RZ, R19, RZ ;  /* 0x00000013ff13723e */ /* 0x000fe200048070ff */
[----:B------:R-:W-:Y:S01]  /*daf0*/  FMUL R15, R15, UR28 ;  /* 0x0000001c0f0f7c20 */ /* 0x000fe20008400000 */
[----:B0-----:R-:W-:Y:S01]  /*db00*/  F2FP.SATFINITE.E4M3.F32.PACK_AB_MERGE_C R29, RZ, R18, RZ ;  /* 0x00000012ff1d723e */ /* 0x001fe200048070ff */
[----:B------:R-:W-:Y:S01]  /*db10*/  FMUL R14, R14, UR28 ;  /* 0x0000001c0e0e7c20 */ /* 0x000fe20008400000 */
[----:B-1----:R-:W-:Y:S01]  /*db20*/  F2FP.SATFINITE.E4M3.F32.PACK_AB_MERGE_C R23, RZ, R20, RZ ;  /* 0x00000014ff17723e */ /* 0x002fe200048070ff */
[----:B------:R-:W-:Y:S01]  /*db30*/  @!P3 STG.E.U8 desc[UR22][R24.64+0x99], R21 ;  /* 0x000099151800b986 */ /* 0x000fe2000c101116 */
[----:B------:R-:W-:-:S02]  /*db40*/  F2FP.SATFINITE.E4M3.F32.PACK_AB_MERGE_C R17, RZ, R17, RZ ;  /* 0x00000011ff11723e */ /* 0x000fc400048070ff */
[C---:B------:R-:W-:Y:S01]  /*db50*/  ISETP.LT.OR P3, PT, R34.reuse, 0xa1, !P0 ;  /* 0x000000a12200780c */ /* 0x040fe20004761670 */
[----:B------:R0:W-:Y:S01]  /*db60*/  @!P4 STG.E.U8 desc[UR22][R26.64+0x99], R19 ;  /* 0x000099131a00c986 */ /* 0x0001e2000c101116 */
[----:B------:R-:W-:-:S03]  /*db70*/  ISETP.LT.OR P4, PT, R34, 0xa2, !P0 ;  /* 0x000000a22200780c */ /* 0x000fc60004781670 */
[----:B------:R-:W-:Y:S01]  /*db80*/  @!P2 STG.E.U8 desc[UR22][R26.64+0x98], R23 ;  /* 0x000098171a00a986 */ /* 0x000fe2000c101116 */
[----:B------:R-:W-:-:S03]  /*db90*/  ISETP.LT.OR P2, PT, R34, 0xa9, !P0 ;  /* 0x000000a92200780c */ /* 0x000fc60004741670 */
[----:B------:R-:W-:Y:S01]  /*dba0*/  @!P5 STG.E.U8 desc[UR22][R24.64+0xa0], R29 ;  /* 0x0000a01d1800d986 */ /* 0x000fe2000c101116 */
[----:B------:R-:W-:-:S03]  /*dbb0*/  ISETP.LT.OR P5, PT, R34, 0xa9, !P1 ;  /* 0x000000a92200780c */ /* 0x000fc60004fa1670 */
[----:B------:R1:W-:Y:S01]  /*dbc0*/  @!P6 STG.E.U8 desc[UR22][R24.64+0xa1], R17 ;  /* 0x0000a1111800e986 */ /* 0x0003e2000c101116 */
[----:B------:R-:W-:Y:S01]  /*dbd0*/  ISETP.LT.OR P6, PT, R34, 0xaa, !P1 ;  /* 0x000000aa2200780c */ /* 0x000fe20004fc1670 */
[----:B------:R-:W-:Y:S01]  /*dbe0*/  FMUL R13, R13, UR28 ;  /* 0x0000001c0d0d7c20 */ /* 0x000fe20008400000 */
[----:B0-----:R-:W-:Y:S01]  /*dbf0*/  F2FP.SATFINITE.E4M3.F32.PACK_AB_MERGE_C R19, RZ, R16, RZ ;  /* 0x00000010ff13723e */ /* 0x001fe200048070ff */
[----:B------:R-:W-:Y:S01]  /*dc00*/  FMUL R12, R12, UR28 ;  /* 0x0000001c0c0c7c20 */ /* 0x000fe20008400000 */
[----:B------:R-:W-:Y:S01]  /*dc10*/  F2FP.SATFINITE.E4M3.F32.PACK_AB_MERGE_C R15, RZ, R15, RZ ;  /* 0x0000000fff0f723e */ /* 0x000fe200048070ff */
[----:B------:R-:W-:Y:S01]  /*dc20*/  FMUL R11, R11, UR28 ;  /* 0x0000001c0b0b7c20 */ /* 0x000fe20008400000 */
[----:B------:R-:W-:Y:S01]  /*dc30*/  F2FP.SATFINITE.E4M3.F32.PACK_AB_MERGE_C R13, RZ, R13, RZ ;  /* 0x0000000dff0d723e */ /* 0x000fe200048070ff */
[----:B------:R-:W-:Y:S01]  /*dc40*/  @!P3 STG.E.U8 desc[UR22][R26.64+0xa0], R19 ;  /* 0x0000a0131a00b986 */ /* 0x000fe2000c101116 */
[----:B------:R-:W-:Y:S02]  /*dc50*/  F2FP.SATFINITE.E4M3.F32.PACK_AB_MERGE_C R21, RZ, R12, RZ ;  /* 0x0000000cff15723e */ /* 0x000fe400048070ff */
[----:B-1----:R-:W-:Y:S01]  /*dc60*/  F2FP.SATFINITE.E4M3.F32.PACK_AB_MERGE_C R17, RZ, R14, RZ ;  /* 0x0000000eff11723e */ /* 0x002fe200048070ff */
[----:B------:R-:W-:Y:S01]  /*dc70*/  @!P4 STG.E.U8 desc[UR22][R26.64+0xa1], R15 ;  /* 0x0000a10f1a00c986 */ /* 0x000fe2000c101116 */
[----:B------:R-:W-:-:S02]  /*dc80*/  ISETP.LT.OR P3, PT, R34, 0xaa, !P0 ;  /* 0x000000aa2200780c */ /* 0x000fc40004761670 */
[----:B------:R-:W-:Y:S01]  /*dc90*/  ISETP.LT.OR P4, PT, R34, 0xb2, !P1 ;  /* 0x000000b22200780c */ /* 0x000fe20004f81670 */
[----:B------:R-:W-:Y:S01]  /*dca0*/  @!P5 STG.E.U8 desc[UR22][R24.64+0xa8], R17 ;  /* 0x0000a8111800d986 */ /* 0x000fe2000c101116 */
[----:B------:R-:W-:-:S03]  /*dcb0*/  FMUL R9, R9, UR28 ;  /* 0x0000001c09097c20 */ /* 0x000fc60008400000 */
[----:B------:R0:W-:Y:S01]  /*dcc0*/  @!P6 STG.E.U8 desc[UR22][R24.64+0xa9], R13 ;  /* 0x0000a90d1800e986 */ /* 0x0001e2000c101116 */
[----:B------:R-:W-:-:S03]  /*dcd0*/  ISETP.LT.OR P5, PT, R34, 0xb1, !P0 ;  /* 0x000000b12200780c */ /* 0x000fc600047a1670 */
[----:B------:R-:W-:Y:S01]  /*dce0*/  @!P2 STG.E.U8 desc[UR22][R26.64+0xa8], R21 ;  /* 0x0000a8151a00a986 */ /* 0x000fe2000c101116 */
[C---:B------:R-:W-:Y:S02]  /*dcf0*/  ISETP.LT.OR P2, PT, R34.reuse, 0xb1, !P1 ;  /* 0x000000b12200780c */ /* 0x040fe40004f41670 */
[----:B------:R-:W-:Y:S01]  /*dd00*/  ISETP.LT.OR P6, PT, R34, 0xb2, !P0 ;  /* 0x000000b22200780c */ /* 0x000fe200047c1670 */
[----:B------:R-:W-:Y:S01]  /*dd10*/  FMUL R10, R10, UR28 ;  /* 0x0000001c0a0a7c20 */ /* 0x000fe20008400000 */
[----:B------:R-:W-:Y:S01]  /*dd20*/  F2FP.SATFINITE.E4M3.F32.PACK_AB_MERGE_C R11, RZ, R11, RZ ;  /* 0x0000000bff0b723e */ /* 0x000fe200048070ff */
[----:B------:R-:W-:Y:S01]  /*dd30*/  FMUL R8, R8, UR28 ;  /* 0x0000001c08087c20 */ /* 0x000fe20008400000 */
[----:B------:R-:W-:Y:S01]  /*dd40*/  FMUL R7, R7, UR28 ;  /* 0x0000001c07077c20 */ /* 0x000fe20008400000 */
[----:B------:R-:W-:Y:S01]  /*dd50*/  F2FP.SATFINITE.E4M3.F32.PACK_AB_MERGE_C R9, RZ, R9, RZ ;  /* 0x00000009ff09723e */ /* 0x000fe200048070ff */
[----:B-----5:R-:W-:Y:S01]  /*dd60*/  FMUL R5, R5, UR28 ;  /* 0x0000001c05057c20 */ /* 0x020fe20008400000 */
[----:B0-----:R-:W-:Y:S01]  /*dd70*/  F2FP.SATFINITE.E4M3.F32.PACK_AB_MERGE_C R13, RZ, R10, RZ ;  /* 0x0000000aff0d723e */ /* 0x001fe200048070ff */
[----:B------:R-:W-:Y:S01]  /*dd80*/  @!P3 STG.E.U8 desc[UR22][R26.64+0xa9], R11 ;  /* 0x0000a90b1a00b986 */ /* 0x000fe2000c101116 */
[----:B------:R-:W-:-:S02]  /*dd90*/  F2FP.SATFINITE.E4M3.F32.PACK_AB_MERGE_C R15, RZ, R8, RZ ;  /* 0x00000008ff0f723e */ /* 0x000fc400048070ff */
[----:B------:R-:W-:Y:S01]  /*dda0*/  F2FP.SATFINITE.E4M3.F32.PACK_AB_MERGE_C R7, RZ, R7, RZ ;  /* 0x00000007ff07723e */ /* 0x000fe200048070ff */
[----:B------:R-:W-:Y:S01]  /*ddb0*/  @!P4 STG.E.U8 desc[UR22][R24.64+0xb1], R9 ;  /* 0x0000b1091800c986 */ /* 0x000fe2000c101116 */
[----:B------:R-:W-:Y:S01]  /*ddc0*/  ISETP.LT.OR P4, PT, R34, 0xba, !P1 ;  /* 0x000000ba2200780c */ /* 0x000fe20004f81670 */
[----:B------:R-:W-:Y:S01]  /*ddd0*/  FMUL R2, R2, UR28 ;  /* 0x0000001c02027c20 */ /* 0x000fe20008400000 */
[C---:B------:R-:W-:Y:S01]  /*dde0*/  ISETP.LT.OR P3, PT, R34.reuse, 0xb9, !P1 ;  /* 0x000000b92200780c */ /* 0x040fe20004f61670 */
[----:B------:R0:W-:Y:S01]  /*ddf0*/  @!P2 STG.E.U8 desc[UR22][R24.64+0xb0], R13 ;  /* 0x0000b00d1800a986 */ /* 0x0001e2000c101116 */
[----:B------:R-:W-:-:S03]  /*de00*/  ISETP.LT.OR P2, PT, R34, 0xc1, !P1 ;  /* 0x000000c12200780c */ /* 0x000fc60004f41670 */
[----:B------:R-:W-:Y:S01]  /*de10*/  @!P5 STG.E.U8 desc[UR22][R26.64+0xb0], R15 ;  /* 0x0000b00f1a00d986 */ /* 0x000fe2000c101116 */
[----:B------:R-:W-:-:S03]  /*de20*/  ISETP.LT.OR P5, PT, R34, 0xb9, !P0 ;  /* 0x000000b92200780c */ /* 0x000fc600047a1670 */
[----:B------:R1:W-:Y:S01]  /*de30*/  @!P6 STG.E.U8 desc[UR22][R26.64+0xb1], R7 ;  /* 0x0000b1071a00e986 */ /* 0x0003e2000c101116 */
[----:B------:R-:W-:Y:S01]  /*de40*/  ISETP.LT.OR P6, PT, R34, 0xba, !P0 ;  /* 0x000000ba2200780c */ /* 0x000fe200047c1670 */
[----:B------:R-:W-:Y:S01]  /*de50*/  FMUL R6, R6, UR28 ;  /* 0x0000001c06067c20 */ /* 0x000fe20008400000 */
[----:B------:R-:W-:Y:S01]  /*de60*/  FMUL R4, R4, UR28 ;  /* 0x0000001c04047c20 */ /* 0x000fe20008400000 */
[----:B------:R-:W-:Y:S01]  /*de70*/  FMUL R3, R3, UR28 ;  /* 0x0000001c03037c20 */ /* 0x000fe20008400000 */
[----:B------:R-:W-:Y:S01]  /*de80*/  F2FP.SATFINITE.E4M3.F32.PACK_AB_MERGE_C R5, RZ, R5, RZ ;  /* 0x00000005ff05723e */ /* 0x000fe200048070ff */
[----:B------:R-:W2:Y:S01]  /*de90*/  LDL.LU R220, [R1+0x18] ;  /* 0x0000180001dc7983 */ /* 0x000ea20000300800 */
[----:B0-----:R-:W-:Y:S01]  /*dea0*/  F2FP.SATFINITE.E4M3.F32.PACK_AB_MERGE_C R13, RZ, R2, RZ ;  /* 0x00000002ff0d723e */ /* 0x001fe200048070ff */
[----:B------:R-:W-:Y:S01]  /*deb0*/  FMUL R0, R0, UR28 ;  /* 0x0000001c00007c20 */ /* 0x000fe20008400000 */
[----:B---3--:R-:W-:Y:S01]  /*dec0*/  FMUL R2, R222, UR28 ;  /* 0x0000001cde027c20 */ /* 0x008fe20008400000 */
[----:B------:R-:W3:Y:S01]  /*ded0*/  LDL.LU R223, [R1+0x1c] ;  /* 0x00001c0001df7983 */ /* 0x000ee20000300800 */
[----:B------:R-:W-:-:S03]  /*dee0*/  F2FP.SATFINITE.E4M3.F32.PACK_AB_MERGE_C R9, RZ, R6, RZ ;  /* 0x00000006ff09723e */ /* 0x000fc600048070ff */
[----:B------:R-:W3:Y:S01]  /*def0*/  LDL.LU R222, [R1+0x20] ;  /* 0x0000200001de7983 */ /* 0x000ee20000300800 */
[----:B-1----:R-:W-:Y:S02]  /*df00*/  F2FP.SATFINITE.E4M3.F32.PACK_AB_MERGE_C R7, RZ, R4, RZ ;  /* 0x00000004ff07723e */ /* 0x002fe400048070ff */
[----:B------:R-:W-:Y:S01]  /*df10*/  F2FP.SATFINITE.E4M3.F32.PACK_AB_MERGE_C R11, RZ, R3, RZ ;  /* 0x00000003ff0b723e */ /* 0x000fe200048070ff */
[----:B------:R0:W-:Y:S01]  /*df20*/  @!P4 STG.E.U8 desc[UR22][R24.64+0xb9], R5 ;  /* 0x0000b9051800c986 */ /* 0x0001e2000c101116 */
[----:B----4-:R-:W-:-:S03]  /*df30*/  FMUL R4, R224, UR28 ;  /* 0x0000001ce0047c20 */ /* 0x010fc60008400000 */
[----:B------:R-:W4:Y:S01]  /*df40*/  LDL.LU R224, [R1+0x24] ;  /* 0x0000240001e07983 */ /* 0x000f220000300800 */
[----:B--2---:R-:W-:-:S03]  /*df50*/  FMUL R3, R221, UR28 ;  /* 0x0000001cdd037c20 */ /* 0x004fc60008400000 */
[----:B------:R-:W-:Y:S01]  /*df60*/  @!P3 STG.E.U8 desc[UR22][R24.64+0xb8], R9 ;  /* 0x0000b8091800b986 */ /* 0x000fe2000c101116 */
[----:B0-----:R-:W-:Y:S01]  /*df70*/  F2FP.SATFINITE.E4M3.F32.PACK_AB_MERGE_C R5, RZ, R0, RZ ;  /* 0x00000000ff05723e */ /* 0x001fe200048070ff */
[----:B------:R-:W-:Y:S02]  /*df80*/  FMUL R0, R225, UR28 ;  /* 0x0000001ce1007c20 */ /* 0x000fe40008400000 */
[----:B------:R0:W-:Y:S04]  /*df90*/  @!P5 STG.E.U8 desc[UR22][R26.64+0xb8], R7 ;  /* 0x0000b8071a00d986 */ /* 0x0001e8000c101116 */
[----:B------:R-:W2:Y:S04]  /*dfa0*/  LDL.LU R225, [R1+0x28] ;  /* 0x0000280001e17983 */ /* 0x000ea80000300800 */
[----:B------:R-:W-:Y:S04]  /*dfb0*/  @!P6 STG.E.U8 desc[UR22][R26.64+0xb9], R11 ;  /* 0x0000b90b1a00e986 */ /* 0x000fe8000c101116 */
[----:B------:R1:W-:Y:S01]  /*dfc0*/  @!P2 STG.E.U8 desc[UR22][R24.64+0xc0], R13 ;  /* 0x0000c00d1800a986 */ /* 0x0003e2000c101116 */
[----:B0-----:R-:W-:Y:S01]  /*dfd0*/  F2FP.SATFINITE.E4M3.F32.PACK_AB_MERGE_C R7, RZ, R2, RZ ;  /* 0x00000002ff07723e */ /* 0x001fe200048070ff */
[----:B------:R-:W-:-:S02]  /*dfe0*/  FMUL R2, R227, UR28 ;  /* 0x0000001ce3027c20 */ /* 0x000fc40008400000 */
[----:B------:R-:W2:Y:S01]  /*dff0*/  LDL.LU R221, [R1+0x2c] ;  /* 0x00002c0001dd7983 */ /* 0x000ea20000300800 */
[----:B-1----:R-:W-:Y:S01]  /*e000*/  F2FP.SATFINITE.E4M3.F32.PACK_AB_MERGE_C R13, RZ, R0, RZ ;  /* 0x00000000ff0d723e */ /* 0x002fe200048070ff */
[----:B------:R-:W-:Y:S02]  /*e010*/  FMUL R0, R226, UR28 ;  /* 0x0000001ce2007c20 */ /* 0x000fe40008400000 */
[----:B------:R-:W2:Y:S04]  /*e020*/  LDL.LU R226, [R1+0x30] ;  /* 0x0000300001e27983 */ /* 0x000ea80000300800 */
[----:B------:R-:W2:Y:S01]  /*e030*/  LDL.LU R227, [R1+0x34] ;  /* 0x0000340001e37983 */ /* 0x000ea20000300800 */
[C---:B------:R-:W-:Y:S02]  /*e040*/  ISETP.LT.OR P3, PT, R34.reuse, 0xc2, !P1 ;  /* 0x000000c22200780c */ /* 0x040fe40004f61670 */
[----:B------:R-:W-:-:S02]  /*e050*/  ISETP.LT.OR P4, PT, R34, 0xc2, !P0 ;  /* 0x000000c22200780c */ /* 0x000fc40004781670 */
[C---:B------:R-:W-:Y:S02]  /*e060*/  ISETP.LT.OR P2, PT, R34.reuse, 0xc1, !P0 ;  /* 0x000000c12200780c */ /* 0x040fe40004741670 */
[C---:B------:R-:W-:Y:S02]  /*e070*/  ISETP.LT.OR P6, PT, R34.reuse, 0xca, !P1 ;  /* 0x000000ca2200780c */ /* 0x040fe40004fc1670 */
[----:B------:R-:W-:Y:S02]  /*e080*/  F2FP.SATFINITE.E4M3.F32.PACK_AB_MERGE_C R9, RZ, R3, RZ ;  /* 0x00000003ff09723e */ /* 0x000fe400048070ff */
[----:B------:R-:W-:-:S03]  /*e090*/  ISETP.LT.OR P5, PT, R34, 0xc9, !P1 ;  /* 0x000000c92200780c */ /* 0x000fc60004fa1670 */
[----:B------:R0:W-:Y:S01]  /*e0a0*/  @!P3 STG.E.U8 desc[UR22][R24.64+0xc1], R5 ;  /* 0x0000c1051800b986 */ /* 0x0001e2000c101116 */
[----:B------:R-:W-:-:S03]  /*e0b0*/  ISETP.LT.OR P3, PT, R34, 0xc9, !P0 ;  /* 0x000000c92200780c */ /* 0x000fc60004761670 */
[----:B------:R-:W-:Y:S01]  /*e0c0*/  @!P4 STG.E.U8 desc[UR22][R26.64+0xc1], R9 ;  /* 0x0000c1091a00c986 */ /* 0x000fe2000c101116 */
[----:B------:R-:W-:Y:S02]  /*e0d0*/  ISETP.LT.OR P4, PT, R34, 0xca, !P0 ;  /* 0x000000ca2200780c */ /* 0x000fe40004781670 */
[----:B------:R-:W-:Y:S01]  /*e0e0*/  F2FP.SATFINITE.E4M3.F32.PACK_AB_MERGE_C R11, RZ, R4, RZ ;  /* 0x00000004ff0b723e */ /* 0x000fe200048070ff */
[----:B------:R1:W-:Y:S01]  /*e0f0*/  @!P2 STG.E.U8 desc[UR22][R26.64+0xc0], R7 ;  /* 0x0000c0071a00a986 */ /* 0x0003e2000c101116 */
[----:B0-----:R-:W-:-:S03]  /*e100*/  F2FP.SATFINITE.E4M3.F32.PACK_AB_MERGE_C R5, RZ, R0, RZ ;  /* 0x00000000ff05723e */ /* 0x001fc600048070ff */
[----:B------:R0:W-:Y:S04]  /*e110*/  @!P6 STG.E.U8 desc[UR22][R24.64+0xc9], R13 ;  /* 0x0000c90d1800e986 */ /* 0x0001e8000c101116 */
[----:B------:R-:W-:Y:S01]  /*e120*/  @!P5 STG.E.U8 desc[UR22][R24.64+0xc8], R11 ;  /* 0x0000c80b1800d986 */ /* 0x000fe2000c101116 */
[----:B-1----:R-:W-:-:S03]  /*e130*/  F2FP.SATFINITE.E4M3.F32.PACK_AB_MERGE_C R7, RZ, R2, RZ ;  /* 0x00000002ff07723e */ /* 0x002fc600048070ff */
[----:B------:R1:W-:Y:S04]  /*e140*/  @!P3 STG.E.U8 desc[UR22][R26.64+0xc8], R5 ;  /* 0x0000c8051a00b986 */ /* 0x0003e8000c101116 */
[----:B------:R2:W-:Y:S01]  /*e150*/  @!P4 STG.E.U8 desc[UR22][R26.64+0xc9], R7 ;  /* 0x0000c9071a00c986 */ /* 0x0005e2000c101116 */
[----:B------:R-:W-:-:S03]  /*e160*/  FMUL R3, R220, UR28 ;  /* 0x0000001cdc037c20 */ /* 0x000fc60008400000 */
[----:B------:R-:W2:Y:S01]  /*e170*/  LDL.LU R220, [R1+0x38] ;  /* 0x0000380001dc7983 */ /* 0x000ea20000300800 */
[----:B---3--:R-:W-:-:S03]  /*e180*/  FMUL R4, R223, UR28 ;  /* 0x0000001cdf047c20 */ /* 0x008fc60008400000 */
[----:B------:R-:W3:Y:S01]  /*e190*/  LDL.LU R223, [R1+0x3c] ;  /* 0x00003c0001df7983 */ /* 0x000ee20000300800 */
[----:B------:R-:W-:-:S03]  /*e1a0*/  FMUL R0, R222, UR28 ;  /* 0x0000001cde007c20 */ /* 0x000fc60008400000 */
[----:B------:R-:W3:Y:S02]  /*e1b0*/  LDL.LU R222, [R1+0x40] ;  /* 0x0000400001de7983 */ /* 0x000ee40000300800 */
[----:B0-----:R-:W-:Y:S01]  /*e1c0*/  F2FP.SATFINITE.E4M3.F32.PACK_AB_MERGE_C R13, RZ, R0, RZ ;  /* 0x00000000ff0d723e */ /* 0x001fe200048070ff */
[----:B----4-:R-:W-:Y:S02]  /*e1d0*/  FMUL R0, R224, UR28 ;  /* 0x0000001ce0007c20 */ /* 0x010fe40008400000 */
[----:B------:R-:W4:Y:S03]  /*e1e0*/  LDL.LU R224, [R1+0x44] ;  /* 0x0000440001e07983 */ /* 0x000f260000300800 */
[----:B-1----:R-:W-:Y:S01]  /*e1f0*/  F2FP.SATFINITE.E4M3.F32.PACK_AB_MERGE_C R5, RZ, R0, RZ ;  /* 0x00000000ff05723e */ /* 0x002fe200048070ff */
[----:B--2---:R-:W-:Y:S02]  /*e200*/  FMUL R2, R225, UR28 ;  /* 0x0000001ce1027c20 */ /* 0x004fe40008400000 */
[----:B------:R-:W2:Y:S03]  /*e210*/  LDL.LU R225, [R1+0x48] ;  /* 0x0000480001e17983 */ /* 0x000ea60000300800 */
[----:B------:R-:W-:Y:S01]  /*e220*/  F2FP.SATFINITE.E4M3.F32.PACK_AB_MERGE_C R7, RZ, R2, RZ ;  /* 0x00000002ff07723e */ /* 0x000fe200048070ff */
[----:B------:R-:W-:-:S02]  /*e230*/  FMUL R0, R226, UR28 ;  /* 0x0000001ce2007c20 */ /* 0x000fc40008400000 */
[----:B------:R-:W2:Y:S01]  /*e240*/  LDL.LU R226, [R1+0x4c] ;  /* 0x00004c0001e27983 */ /* 0x000ea20000300800 */
[----:B------:R-:W-:-:S03]  /*e250*/  FMUL R2, R227, UR28 ;  /* 0x0000001ce3027c20 */ /* 0x000fc60008400000 */
[----:B------:R-:W2:Y:S01]  /*e260*/  LDL.LU R227, [R1+0x50] ;  /* 0x0000500001e37983 */ /* 0x000ea20000300800 */
[C---:B------:R-:W-:Y:S02]  /*e270*/  ISETP.LT.OR P5, PT, R34.reuse, 0xd1, !P1 ;  /* 0x000000d12200780c */ /* 0x040fe40004fa1670 */
[C---:B------:R-:W-:Y:S01]  /*e280*/  ISETP.LT.OR P6, PT, R34.reuse, 0xd2, !P1 ;  /* 0x000000d22200780c */ /* 0x040fe20004fc1670 */
[----:B------:R-:W2:Y:S01]  /*e290*/  LDL.LU R218, [R1+0x54] ;  /* 0x0000540001da7983 */ /* 0x000ea20000300800 */
[C---:B------:R-:W-:Y:S02]  /*e2a0*/  ISETP.LT.OR P2, PT, R34.reuse, 0xd1, !P0 ;  /* 0x000000d12200780c */ /* 0x040fe40004741670 */
[----:B------:R-:W-:Y:S02]  /*e2b0*/  F2FP.SATFINITE.E4M3.F32.PACK_AB_MERGE_C R9, RZ, R3, RZ ;  /* 0x00000003ff09723e */ /* 0x000fe400048070ff */
[----:B------:R-:W-:Y:S02]  /*e2c0*/  F2FP.SATFINITE.E4M3.F32.PACK_AB_MERGE_C R11, RZ, R4, RZ ;  /* 0x00000004ff0b723e */ /* 0x000fe400048070ff */
[----:B------:R-:W-:-:S03]  /*e2d0*/  ISETP.LT.OR P3, PT, R34, 0xd2, !P0 ;  /* 0x000000d22200780c */ /* 0x000fc60004761670 */
[----:B------:R-:W-:Y:S01]  /*e2e0*/  @!P5 STG.E.U8 desc[UR22][R24.64+0xd0], R9 ;  /* 0x0000d0091800d986 */ /* 0x000fe2000c101116 */
[----:B------:R-:W-:-:S03]  /*e2f0*/  ISETP.LT.OR P4, PT, R34, 0xd9, !P0 ;  /* 0x000000d92200780c */ /* 0x000fc60004781670 */
[----:B------:R0:W-:Y:S01]  /*e300*/  @!P6 STG.E.U8 desc[UR22][R24.64+0xd1], R11 ;  /* 0x0000d10b1800e986 */ /* 0x0001e2000c101116 */
[----:B------:R-:W-:-:S03]  /*e310*/  ISETP.LT.OR P6, PT, R34, 0xda, !P1 ;  /* 0x000000da2200780c */ /* 0x000fc60004fc1670 */
[----:B------:R1:W-:Y:S01]  /*e320*/  @!P2 STG.E.U8 desc[UR22][R26.64+0xd0], R13 ;  /* 0x0000d00d1a00a986 */ /* 0x0003e2000c101116 */
[----:B------:R-:W-:Y:S01]  /*e330*/  ISETP.LT.OR P2, PT, R34, 0xd9, !P1 ;  /* 0x000000d92200780c */ /* 0x000fe20004f41670 */
[----:B------:R-:W-:Y:S02]  /*e340*/  FMUL R3, R221, UR28 ;  /* 0x0000001cdd037c20 */ /* 0x000fe40008400000 */
[----:B------:R-:W2:Y:S01]  /*e350*/  LDL.LU R221, [R1+0x58] ;  /* 0x0000580001dd7983 */ /* 0x000ea20000300800 */
[----:B0-----:R-:W-:-:S03]  /*e360*/  F2FP.SATFINITE.E4M3.F32.PACK_AB_MERGE_C R11, RZ, R0, RZ ;  /* 0x00000000ff0b723e */ /* 0x001fc600048070ff */
[----:B------:R0:W-:Y:S01]  /*e370*/  @!P3 STG.E.U8 desc[UR22][R26.64+0xd1], R5 ;  /* 0x0000d1051a00b986 */ /* 0x0001e2000c101116 */
[----:B------:R-:W-:Y:S02]  /*e380*/  F2FP.SATFINITE.E4M3.F32.PACK_AB_MERGE_C R9, RZ, R3, RZ ;  /* 0x00000003ff09723e */ /* 0x000fe400048070ff */
[----:B-1----:R-:W-:-:S03]  /*e390*/  F2FP.SATFINITE.E4M3.F32.PACK_AB_MERGE_C R13, RZ, R2, RZ ;  /* 0x00000002ff0d723e */ /* 0x002fc600048070ff */
[----:B------:R1:W-:Y:S04]  /*e3a0*/  @!P2 STG.E.U8 desc[UR22][R24.64+0xd8], R7 ;  /* 0x0000d8071800a986 */ /* 0x0003e8000c101116 */
[----:B------:R-:W-:Y:S04]  /*e3b0*/  @!P6 STG.E.U8 desc[UR22][R24.64+0xd9], R9 ;  /* 0x0000d9091800e986 */ /* 0x000fe8000c101116 */
[----:B------:R1:W-:Y:S01]  /*e3c0*/  @!P4 STG.E.U8 desc[UR22][R26.64+0xd8], R11 ;  /* 0x0000d80b1a00c986 */ /* 0x0003e2000c101116 */
[----:B------:R-:W-:-:S03]  /*e3d0*/  FMUL R0, R220, UR28 ;  /* 0x0000001cdc007c20 */ /* 0x000fc60008400000 */
[----:B------:R-:W2:Y:S01]  /*e3e0*/  LDL.LU R220, [R1+0x5c] ;  /* 0x00005c0001dc7983 */ /* 0x000ea20000300800 */
[----:B---3--:R-:W-:Y:S01]  /*e3f0*/  FMUL R2, R223, UR28 ;  /* 0x0000001cdf027c20 */ /* 0x008fe20008400000 */
[----:B0-----:R-:W-:Y:S02]  /*e400*/  F2FP.SATFINITE.E4M3.F32.PACK_AB_MERGE_C R5, RZ, R0, RZ ;  /* 0x00000000ff05723e */ /* 0x001fe400048070ff */
[----:B------:R-:W3:Y:S01]  /*e410*/  LDL.LU R223, [R1+0x60] ;  /* 0x0000600001df7983 */ /* 0x000ee20000300800 */
[----:B------:R-:W-:-:S03]  /*e420*/  FMUL R3, R222, UR28 ;  /* 0x0000001cde037c20 */ /* 0x000fc60008400000 */
[----:B------:R-:W3:Y:S01]  /*e430*/  LDL.LU R222, [R1+0x64] ;  /* 0x0000640001de7983 */ /* 0x000ee20000300800 */
[----:B----4-:R-:W-:Y:S01]  /*e440*/  FMUL R0, R224, UR28 ;  /* 0x0000001ce0007c20 */ /* 0x010fe20008400000 */
[----:B-1----:R-:W-:Y:S02]  /*e450*/  F2FP.SATFINITE.E4M3.F32.PACK_AB_MERGE_C R7, RZ, R2, RZ ;  /* 0x00000002ff07723e */ /* 0x002fe400048070ff */
[----:B------:R-:W4:Y:S02]  /*e460*/  LDL.LU R224, [R1+0x68] ;  /* 0x0000680001e07983 */ /* 0x000f240000300800 */
[----:B------:R-:W-:Y:S01]  /*e470*/  F2FP.SATFINITE.E4M3.F32.PACK_AB_MERGE_C R11, RZ, R0, RZ ;  /* 0x00000000ff0b723e */ /* 0x000fe200048070ff */
[----:B--2---:R-:W-:Y:S02]  /*e480*/  FMUL R4, R225, UR28 ;  /* 0x0000001ce1047c20 */ /* 0x004fe40008400000 */
[----:B------:R-:W2:Y:S01]  /*e490*/  LDL.LU R225, [R1+0x6c] ;  /* 0x00006c0001e17983 */ /* 0x000ea20000300800 */
[----:B------:R-:W-:-:S03]  /*e4a0*/  FMUL R0, R226, UR28 ;  /* 0x0000001ce2007c20 */ /* 0x000fc60008400000 */
[----:B------:R-:W2:Y:S01]  /*e4b0*/  LDL.LU R226, [R1+0x70] ;  /* 0x0000700001e27983 */ /* 0x000ea20000300800 */
[----:B------:R-:W-:-:S03]  /*e4c0*/  FMUL R2, R227, UR28 ;  /* 0x0000001ce3027c20 */ /* 0x000fc60008400000 */
[----:B------:R-:W2:Y:S01]  /*e4d0*/  LDL.LU R227, [R1+0x74] ;  /* 0x0000740001e37983 */ /* 0x000ea20000300800 */
[C---:B------:R-:W-:Y:S02]  /*e4e0*/  ISETP.LT.OR P5, PT, R34.reuse, 0xda, !P0 ;  /* 0x000000da2200780c */ /* 0x040fe400047a1670 */
[C---:B------:R-:W-:Y:S02]  /*e4f0*/  ISETP.LT.OR P2, PT, R34.reuse, 0xe1, !P1 ;  /* 0x000000e12200780c */ /* 0x040fe40004f41670 */
[C---:B------:R-:W-:Y:S02]  /*e500*/  ISETP.LT.OR P3, PT, R34.reuse, 0xe2, !P1 ;  /* 0x000000e22200780c */ /* 0x040fe40004f61670 */
[C---:B------:R-:W-:Y:S02]  /*e510*/  ISETP.LT.OR P4, PT, R34.reuse, 0xe1, !P0 ;  /* 0x000000e12200780c */ /* 0x040fe40004781670 */
[----:B------:R-:W-:-:S05]  /*e520*/  ISETP.LT.OR P6, PT, R34, 0xe9, !P1 ;  /* 0x000000e92200780c */ /* 0x000fca0004fc1670 */
[----:B------:R0:W-:Y:S01]  /*e530*/  @!P5 STG.E.U8 desc[UR22][R26.64+0xd9], R13 ;  /* 0x0000d90d1a00d986 */ /* 0x0001e2000c101116 */
[C---:B------:R-:W-:Y:S02]  /*e540*/  ISETP.LT.OR P5, PT, R34.reuse, 0xe2, !P0 ;  /* 0x000000e22200780c */ /* 0x040fe400047a1670 */
[----:B------:R-:W-:Y:S01]  /*e550*/  F2FP.SATFINITE.E4M3.F32.PACK_AB_MERGE_C R9, RZ, R3, RZ ;  /* 0x00000003ff09723e */ /* 0x000fe200048070ff */
[----:B------:R1:W-:Y:S01]  /*e560*/  @!P2 STG.E.U8 desc[UR22][R24.64+0xe0], R5 ;  /* 0x0000e0051800a986 */ /* 0x0003e2000c101116 */
[----:B------:R-:W-:-:S03]  /*e570*/  ISETP.LT.OR P2, PT, R34, 0xea, !P1 ;  /* 0x000000ea2200780c */ /* 0x000fc60004f41670 */
[----:B------:R1:W-:Y:S01]  /*e580*/  @!P3 STG.E.U8 desc[UR22][R24.64+0xe1], R7 ;  /* 0x0000e1071800b986 */ /* 0x0003e2000c101116 */
[----:B0-----:R-:W-:-:S03]  /*e590*/  F2FP.SATFINITE.E4M3.F32.PACK_AB_MERGE_C R13, RZ, R4, RZ ;  /* 0x00000004ff0d723e */ /* 0x001fc600048070ff */
[----:B------:R0:W-:Y:S01]  /*e5a0*/  @!P4 STG.E.U8 desc[UR22][R26.64+0xe0], R9 ;  /* 0x0000e0091a00c986 */ /* 0x0001e2000c101116 */
[C---:B------:R-:W-:Y:S02]  /*e5b0*/  ISETP.LT.OR P3, PT, R34.reuse, 0xe9, !P0 ;  /* 0x000000e92200780c */ /* 0x040fe40004761670 */
[----:B------:R-:W-:Y:S01]  /*e5c0*/  ISETP.LT.OR P4, PT, R34, 0xea, !P0 ;  /* 0x000000ea2200780c */ /* 0x000fe20004781670 */
[----:B------:R3:W-:Y:S01]  /*e5d0*/  @!P5 STG.E.U8 desc[UR22][R26.64+0xe1], R11 ;  /* 0x0000e10b1a00d986 */ /* 0x0007e2000c101116 */
[----:B-1----:R-:W-:-:S03]  /*e5e0*/  F2FP.SATFINITE.E4M3.F32.PACK_AB_MERGE_C R5, RZ, R0, RZ ;  /* 0x00000000ff05723e */ /* 0x002fc600048070ff */
[----:B------:R1:W-:Y:S01]  /*e5f0*/  @!P6 STG.E.U8 desc[UR22][R24.64+0xe8], R13 ;  /* 0x0000e80d1800e986 */ /* 0x0003e2000c101116 */
[----:B------:R-:W-:Y:S01]  /*e600*/  ISETP.LT.OR P6, PT, R34, 0xf1, !P1 ;  /* 0x000000f12200780c */ /* 0x000fe20004fc1670 */
[----:B------:R-:W-:Y:S01]  /*e610*/  FMUL R0, R218, UR28 ;  /* 0x0000001cda007c20 */ /* 0x000fe20008400000 */
[----:B------:R-:W-:Y:S01]  /*e620*/  FMUL R3, R221, UR28 ;  /* 0x0000001cdd037c20 */ /* 0x000fe20008400000 */
[----:B------:R-:W-:-:S03]  /*e630*/  F2FP.SATFINITE.E4M3.F32.PACK_AB_MERGE_C R7, RZ, R2, RZ ;  /* 0x00000002ff07723e */ /* 0x000fc600048070ff */
[----:B0-----:R-:W-:Y:S02]  /*e640*/  F2FP.SATFINITE.E4M3.F32.PACK_AB_MERGE_C R9, RZ, R0, RZ ;  /* 0x00000000ff09723e */ /* 0x001fe400048070ff */
[----:B------:R-:W-:Y:S01]  /*e650*/  F2FP.SATFINITE.E4M3.F32.PACK_AB_MERGE_C R3, RZ, R3, RZ ;  /* 0x00000003ff03723e */ /* 0x000fe200048070ff */
[----:B------:R-:W-:Y:S01]  /*e660*/  @!P2 STG.E.U8 desc[UR22][R24.64+0xe9], R5 ;  /* 0x0000e9051800a986 */ /* 0x000fe2000c101116 */
[C---:B------:R-:W-:Y:S02]  /*e670*/  ISETP.LT.OR P2, PT, R34.reuse, 0xf2, !P1 ;  /* 0x000000f22200780c */ /* 0x040fe40004f41670 */
[C---:B------:R-:W-:Y:S01]  /*e680*/  ISETP.LT.OR P5, PT, R34.reuse, 0xf1, !P0 ;  /* 0x000000f12200780c */ /* 0x040fe200047a1670 */
[----:B------:R0:W-:Y:S01]  /*e690*/  @!P3 STG.E.U8 desc[UR22][R26.64+0xe8], R7 ;  /* 0x0000e8071a00b986 */ /* 0x0001e2000c101116 */
[----:B------:R-:W-:-:S03]  /*e6a0*/  ISETP.LT.OR P3, PT, R34, 0xf9, !P1 ;  /* 0x000000f92200780c */ /* 0x000fc60004f61670 */
[----:B------:R0:W-:Y:S01]  /*e6b0*/  @!P4 STG.E.U8 desc[UR22][R26.64+0xe9], R9 ;  /* 0x0000e9091a00c986 */ /* 0x0001e2000c101116 */
[C---:B------:R-:W-:Y:S02]  /*e6c0*/  ISETP.LT.OR P4, PT, R34.reuse, 0xf2, !P0 ;  /* 0x000000f22200780c */ /* 0x040fe40004781670 */
[C---:B------:R-:W-:Y:S01]  /*e6d0*/  ISETP.LT.OR P1, PT, R34.reuse, 0xfa, !P1 ;  /* 0x000000fa2200780c */ /* 0x040fe20004f21670 */
[----:B------:R2:W-:Y:S01]  /*e6e0*/  @!P6 STG.E.U8 desc[UR22][R24.64+0xf0], R3 ;  /* 0x0000f0031800e986 */ /* 0x0005e2000c101116 */
[C---:B------:R-:W-:Y:S02]  /*e6f0*/  ISETP.LT.OR P6, PT, R34.reuse, 0xf9, !P0 ;  /* 0x000000f92200780c */ /* 0x040fe400047c1670 */
[----:B------:R-:W-:Y:S01]  /*e700*/  ISETP.LT.OR P0, PT, R34, 0xfa, !P0 ;  /* 0x000000fa2200780c */ /* 0x000fe20004701670 */
[----:B------:R-:W-:Y:S01]  /*e710*/  FMUL R4, R220, UR28 ;  /* 0x0000001cdc047c20 */ /* 0x000fe20008400000 */
[----:B---3--:R-:W-:-:S04]  /*e720*/  FMUL R0, R223, UR28 ;  /* 0x0000001cdf007c20 */ /* 0x008fc80008400000 */
[----:B------:R-:W-:Y:S02]  /*e730*/  F2FP.SATFINITE.E4M3.F32.PACK_AB_MERGE_C R11, RZ, R4, RZ ;  /* 0x00000004ff0b723e */ /* 0x000fe400048070ff */
[----:B-1----:R-:W-:Y:S01]  /*e740*/  F2FP.SATFINITE.E4M3.F32.PACK_AB_MERGE_C R13, RZ, R0, RZ ;  /* 0x00000000ff0d723e */ /* 0x002fe200048070ff */
[----:B------:R-:W-:Y:S01]  /*e750*/  FMUL R0, R222, UR28 ;  /* 0x0000001cde007c20 */ /* 0x000fe20008400000 */
[----:B----4-:R-:W-:-:S04]  /*e760*/  FMUL R2, R224, UR28 ;  /* 0x0000001ce0027c20 */ /* 0x010fc80008400000 */
[----:B0-----:R-:W-:Y:S01]  /*e770*/  F2FP.SATFINITE.E4M3.F32.PACK_AB_MERGE_C R7, RZ, R0, RZ ;  /* 0x00000000ff07723e */ /* 0x001fe200048070ff */
[----:B------:R0:W-:Y:S01]  /*e780*/  @!P2 STG.E.U8 desc[UR22][R24.64+0xf1], R11 ;  /* 0x0000f10b1800a986 */ /* 0x0001e2000c101116 */
[----:B------:R-:W-:Y:S01]  /*e790*/  F2FP.SATFINITE.E4M3.F32.PACK_AB_MERGE_C R9, RZ, R2, RZ ;  /* 0x00000002ff09723e */ /* 0x000fe200048070ff */
[----:B--2---:R-:W-:Y:S02]  /*e7a0*/  FMUL R3, R225, UR28 ;  /* 0x0000001ce1037c20 */ /* 0x004fe40008400000 */
[----:B------:R0:W-:Y:S03]  /*e7b0*/  @!P5 STG.E.U8 desc[UR22][R26.64+0xf0], R13 ;  /* 0x0000f00d1a00d986 */ /* 0x0001e6000c101116 */
[----:B------:R-:W-:Y:S01]  /*e7c0*/  F2FP.SATFINITE.E4M3.F32.PACK_AB_MERGE_C R3, RZ, R3, RZ ;  /* 0x00000003ff03723e */ /* 0x000fe200048070ff */
[----:B------:R0:W-:Y:S04]  /*e7d0*/  @!P4 STG.E.U8 desc[UR22][R26.64+0xf1], R7 ;  /* 0x0000f1071a00c986 */ /* 0x0001e8000c101116 */
[----:B------:R0:W-:Y:S04]  /*e7e0*/  @!P3 STG.E.U8 desc[UR22][R24.64+0xf8], R9 ;  /* 0x0000f8091800b986 */ /* 0x0001e8000c101116 */
[----:B------:R0:W-:Y:S01]  /*e7f0*/  @!P1 STG.E.U8 desc[UR22][R24.64+0xf9], R3 ;  /* 0x0000f90318009986 */ /* 0x0001e2000c101116 */
[----:B------:R-:W-:Y:S01]  /*e800*/  FMUL R4, R226, UR28 ;  /* 0x0000001ce2047c20 */ /* 0x000fe20008400000 */
[----:B------:R-:W-:-:S04]  /*e810*/  FMUL R5, R227, UR28 ;  /* 0x0000001ce3057c20 */ /* 0x000fc80008400000 */
[----:B------:R-:W-:Y:S02]  /*e820*/  F2FP.SATFINITE.E4M3.F32.PACK_AB_MERGE_C R15, RZ, R4, RZ ;  /* 0x00000004ff0f723e */ /* 0x000fe400048070ff */
[----:B------:R-:W-:-:S03]  /*e830*/  F2FP.SATFINITE.E4M3.F32.PACK_AB_MERGE_C R5, RZ, R5, RZ ;  /* 0x00000005ff05723e */ /* 0x000fc600048070ff */
[----:B------:R0:W-:Y:S04]  /*e840*/  @!P6 STG.E.U8 desc[UR22][R26.64+0xf8], R15 ;  /* 0x0000f80f1a00e986 */ /* 0x0001e8000c101116 */
[----:B------:R0:W-:Y:S02]  /*e850*/  @!P0 STG.E.U8 desc[UR22][R26.64+0xf9], R5 ;  /* 0x0000f9051a008986 */ /* 0x0001e4000c101116 */
.L_x_296:
[----:B------:R-:W-:Y:S05]  /*e860*/  BSYNC B0 ;  /* 0x0000000000007941 */ /* 0x000fea0003800000 */
.L_x_38:
[----:B0-----:R-:W2:Y:S01]  /*e870*/  LDL.LU R5, [R1+0x88] ;  /* 0x0000880001057983 */ /* 0x001ea20000300800 */
[----:B-----5:R-:W-:Y:S01]  /*e880*/  IMAD.U32 R2, RZ, RZ, UR24 ;  /* 0x00000018ff027e24 */ /* 0x020fe2000f8e00ff */
[----:B------:R-:W-:Y:S02]  /*e890*/  ULDC.64 UR4, c[0x0][0x650] ;  /* 0x0001940000047ab9 */ /* 0x000fe40000000a00 */
[----:B------:R-:W3:Y:S01]  /*e8a0*/  LDL.LU R4, [R1+0x84] ;  /* 0x0000840001047983 */ /* 0x000ee20000300800 */
[----:B------:R-:W-:Y:S02]  /*e8b0*/  IMAD.U32 R3, RZ, RZ, UR25 ;  /* 0x00000019ff037e24 */ /* 0x000fe4000f8e00ff */
[----:B------:R-:W-:Y:S02]  /*e8c0*/  IMAD.U32 R3, RZ, RZ, UR13 ;  /* 0x0000000dff037e24 */ /* 0x000fe4000f8e00ff */
[----:B------:R-:W-:Y:S02]  /*e8d0*/  IMAD.MOV.U32 R6, RZ, RZ, -0x1 ;  /* 0xffffffffff067424 */ /* 0x000fe400078e00ff */
[----:B------:R-:W-:-:S04]  /*e8e0*/  IMAD.U32 R0, RZ, RZ, UR20 ;  /* 0x00000014ff007e24 */ /* 0x000fc8000f8e00ff */
[----:B------:R0:W-:Y:S02]  /*e8f0*/  SYNCS.ARRIVE.TRANS64.A1T0 RZ, [R0+UR36], RZ ;  /* 0x000000ff00ff79a7 */ /* 0x0001e40008100024 */
[----:B0-----:R-:W-:Y:S02]  /*e900*/  PRMT R0, RZ, 0x7610, R0 ;  /* 0x00007610ff007816 */ /* 0x001fe40000000000 */
[----:B--2---:R-:W-:-:S04]  /*e910*/  LEA R5, P0, R2, R5, 0x1 ;  /* 0x0000000502057211 */ /* 0x004fc800078008ff */
[----:B---3--:R-:W-:Y:S01]  /*e920*/  LEA.HI.X R4, R2, R4, R3, 0x1, P0 ;  /* 0x0000000402047211 */ /* 0x008fe200000f0c03 */
[----:B------:R-:W-:Y:S01]  /*e930*/  IMAD.MOV.U32 R2, RZ, RZ, -0x1 ;  /* 0xffffffffff027424 */ /* 0x000fe200078e00ff */
[----:B------:R0:W-:Y:S01]  /*e940*/  STL [R1+0x88], R5 ;  /* 0x0000880501007387 */ /* 0x0001e20000100800 */
[----:B------:R-:W-:Y:S01]  /*e950*/  IMAD.MOV.U32 R3, RZ, RZ, -0x1 ;  /* 0xffffffffff037424 */ /* 0x000fe200078e00ff */
[----:B------:R-:W-:Y:S02]  /*e960*/  ISETP.GE.U32.AND P0, PT, R5, UR4, PT ;  /* 0x0000000405007c0c */ /* 0x000fe4000bf06070 */
[----:B------:R0:W-:Y:S02]  /*e970*/  STL [R1+0x84], R4 ;  /* 0x0000840401007387 */ /* 0x0001e40000100800 */
[----:B------:R-:W-:Y:S02]  /*e980*/  ISETP.GE.U32.AND.EX P0, PT, R4, UR5, PT, P0 ;  /* 0x0000000504007c0c */ /* 0x000fe4000bf06100 */
[----:B------:R0:W-:Y:S04]  /*e990*/  STL [R1+0x8c], R6 ;  /* 0x00008c0601007387 */ /* 0x0001e80000100800 */
[----:B------:R0:W-:Y:S04]  /*e9a0*/  STL [R1+0x7c], R2 ;  /* 0x00007c0201007387 */ /* 0x0001e80000100800 */
[----:B------:R0:W-:Y:S03]  /*e9b0*/  STL [R1+0x90], R3 ;  /* 0x0000900301007387 */ /* 0x0001e60000100800 */
[----:B------:R-:W-:Y:S05]  /*e9c0*/  @P0 BRA `(.L_x_297) ;  /* 0x0000000400940947 */ /* 0x000fea0003800000 */
[----:B------:R-:W2:Y:S01]  /*e9d0*/  S2UR UR8, SR_CTAID.X ;  /* 0x00000000000879c3 */ /* 0x000ea20000002500 */
[----:B------:R-:W-:Y:S01]  /*e9e0*/  ULDC.64 UR4, c[0x0][0x628] ;  /* 0x00018a0000047ab9 */ /* 0x000fe20000000a00 */
[----:B------:R-:W-:Y:S01]  /*e9f0*/  ULDC UR6, c[0x0][0x150] ;  /* 0x0000540000067ab9 */ /* 0x000fe20000000800 */
[----:B------:R-:W-:Y:S01]  /*ea00*/  ISETP.NE.U32.AND P0, PT, RZ, UR4, PT ;  /* 0x00000004ff007c0c */ /* 0x000fe2000bf05070 */
[----:B------:R-:W-:Y:S01]  /*ea10*/  ULDC UR26, c[0x0][0x630] ;  /* 0x00018c00001a7ab9 */ /* 0x000fe20000000800 */
[C---:B------:R-:W-:Y:S01]  /*ea20*/  R2UR UR29, R5.reuse ;  /* 0x00000000051d72ca */ /* 0x040fe200000e0000 */
[----:B------:R-:W-:Y:S01]  /*ea30*/  ULDC UR33, c[0x0][0x154] ;  /* 0x0000550000217ab9 */ /* 0x000fe20000000800 */
[----:B------:R-:W-:Y:S01]  /*ea40*/  ISETP.NE.AND.EX P0, PT, RZ, UR5, PT, P0 ;  /* 0x00000005ff007c0c */ /* 0x000fe2000bf05300 */
[----:B------:R-:W3:Y:S01]  /*ea50*/  S2UR UR41, SR_CTAID.Y ;  /* 0x00000000002979c3 */ /* 0x000ee20000002600 */
[----:B------:R-:W-:Y:S02]  /*ea60*/  R2UR UR32, R4 ;  /* 0x00000000042072ca */ /* 0x000fe400000e0000 */
[----:B------:R-:W-:-:S02]  /*ea70*/  R2UR UR30, R5 ;  /* 0x00000000051e72ca */ /* 0x000fc400000e0000 */
[----:B------:R-:W-:Y:S02]  /*ea80*/  R2UR UR31, R4 ;  /* 0x00000000041f72ca */ /* 0x000fe400000e0000 */
[----:B--2---:R-:W-:-:S05]  /*ea90*/  I2FP.F32.U32 R0, UR8 ;  /* 0x0000000800007c45 */ /* 0x004fca0008201000 */
[----:B------:R-:W-:-:S04]  /*eaa0*/  FMUL R0, R0, UR6 ;  /* 0x0000000600007c20 */ /* 0x000fc80008400000 */
[----:B0-----:R0:W2:Y:S01]  /*eab0*/  F2I.U32.TRUNC.NTZ R2, R0 ;  /* 0x0000000000027305 */ /* 0x0010a2000020f000 */
[----:B---3--:R-:W-:Y:S05]  /*eac0*/  @!P0 BRA `(.L_x_298) ;  /* 0x0000000000308947 */ /* 0x008fea0003800000 */
[----:B------:R-:W-:Y:S01]  /*ead0*/  R2UR UR9, R5 ;  /* 0x00000000050972ca */ /* 0x000fe200000e0000 */
[----:B------:R-:W-:Y:S01]  /*eae0*/  ULDC UR6, c[0x0][0x634] ;  /* 0x00018d0000067ab9 */ /* 0x000fe20000000800 */
[----:B------:R-:W-:-:S11]  /*eaf0*/  R2UR UR10, R4 ;  /* 0x00000000040a72ca */ /* 0x000fd600000e0000 */
[----:B------:R-:W-:-:S04]  /*eb00*/  UIADD3 UR6, UP0, UR9, UR6, URZ ;  /* 0x0000000609067290 */ /* 0x000fc8000ff1e03f */
[----:B------:R-:W-:Y:S02]  /*eb10*/  UIADD3.X UR9, URZ, UR10, URZ, UP0, !UPT ;  /* 0x0000000a3f097290 */ /* 0x000fe400087fe43f */
[----:B------:R-:W-:Y:S02]  /*eb20*/  UIMAD.WIDE.U32 UR18, UR6, UR4, URZ ;  /* 0x00000004061272a5 */ /* 0x000fe4000f8e003f */
[----:B------:R-:W-:-:S04]  /*eb30*/  UIMAD.WIDE.U32 UR10, UR9, UR4, URZ ;  /* 0x00000004090a72a5 */ /* 0x000fc8000f8e003f */
[----:B------:R-:W-:-:S04]  /*eb40*/  UIMAD.WIDE.U32 UR10, UP0, UR6, UR5, UR10 ;  /* 0x00000005060a72a5 */ /* 0x000fc8000f80000a */
[----:B------:R-:W-:Y:S02]  /*eb50*/  UIADD3.X UR31, URZ, URZ, URZ, UP0, !UPT ;  /* 0x0000003f3f1f7290 */ /* 0x000fe400087fe43f */
[----:B------:R-:W-:Y:S01]  /*eb60*/  UIADD3 URZ, UP0, UR19, UR10, URZ ;  /* 0x0000000a133f7290 */ /* 0x000fe2000ff1e03f */
[----:B------:R-:W-:-:S03]  /*eb70*/  UMOV UR30, UR11 ;  /* 0x0000000b001e7c82 */ /* 0x000fc60008000000 */
[----:B------:R-:W-:-:S12]  /*eb80*/  UIMAD.WIDE.U32.X UR30, UR9, UR5, UR30, UP0 ;  /* 0x00000005091e72a5 */ /* 0x000fd800080e041e */
.L_x_298:
[----:B0-----:R-:W-:Y:S01]  /*eb90*/  I2FP.F32.U32 R0, UR41 ;  /* 0x0000002900007c45 */ /* 0x001fe20008201000 */
[----:B------:R-:W-:Y:S01]  /*eba0*/  USHF.R.U64 UR6, UR30, UR26, UR31 ;  /* 0x0000001a1e067299 */ /* 0x000fe2000800121f */
[----:B--2---:R-:W-:Y:S01]  /*ebb0*/  R2UR UR19, R2 ;  /* 0x00000000021372ca */ /* 0x004fe200000e0000 */
[----:B------:R-:W-:Y:S02]  /*ebc0*/  USHF.R.U32.HI UR4, URZ, UR26, UR31 ;  /* 0x0000001a3f047299 */ /* 0x000fe4000801161f */
[----:B------:R-:W-:Y:S01]  /*ebd0*/  FMUL R0, R0, UR33 ;  /* 0x0000002100007c20 */ /* 0x000fe20008400000 */
[----:B------:R-:W-:Y:S01]  /*ebe0*/  UIADD3 UR18, UP0, URZ, -UR6, URZ ;  /* 0x800000063f127290 */ /* 0x000fe2000ff1e03f */
[----:B------:R-:W-:Y:S01]  /*ebf0*/  UMOV UR10, UR29 ;  /* 0x0000001d000a7c82 */ /* 0x000fe20008000000 */
[----:B------:R-:W-:Y:S02]  /*ec00*/  UMOV UR11, UR32 ;  /* 0x00000020000b7c82 */ /* 0x000fe40008000000 */
[----:B------:R-:W-:Y:S01]  /*ec10*/  UIADD3.X UR9, URZ, ~UR4, URZ, UP0, !UPT ;  /* 0x800000043f097290 */ /* 0x000fe200087fe43f */
[----:B------:R-:W0:Y:S01]  /*ec20*/  F2I.U32.TRUNC.NTZ R0, R0 ;  /* 0x0000000000007305 */ /* 0x000e22000020f000 */
[----:B------:R-:W-:Y:S01]  /*ec30*/  ULDC UR44, c[0x0][0x658] ;  /* 0x00019600002c7ab9 */ /* 0x000fe20000000800 */
[----:B------:R-:W-:Y:S01]  /*ec40*/  ULDC.64 UR4, c[0x0][0x620] ;  /* 0x0001880000047ab9 */ /* 0x000fe20000000a00 */
[----:B------:R-:W-:Y:S01]  /*ec50*/  UMOV UR30, 0xffffffff ;  /* 0xffffffff001e7882 */ /* 0x000fe20000000000 */
[----:B------:R-:W-:-:S02]  /*ec60*/  UIMAD UR9, UR9, UR4, URZ ;  /* 0x00000004090972a4 */ /* 0x000fc4000f8e023f */
[----:B------:R-:W-:Y:S02]  /*ec70*/  UIMAD.WIDE.U32 UR10, UR18, UR4, UR10 ;  /* 0x00000004120a72a5 */ /* 0x000fe4000f8e000a */
[----:B------:R-:W-:Y:S02]  /*ec80*/  UIMAD UR9, UR18, UR5, UR9 ;  /* 0x00000005120972a4 */ /* 0x000fe4000f8e0209 */
[----:B------:R-:W-:Y:S02]  /*ec90*/  USHF.L.U32 UR32, UR30, UR44, URZ ;  /* 0x0000002c1e207299 */ /* 0x000fe4000800063f */
[----:B------:R-:W-:Y:S01]  /*eca0*/  UIADD3 UR9, UR11, UR9, URZ ;  /* 0x000000090b097290 */ /* 0x000fe2000fffe03f */
[----:B------:R-:W-:Y:S01]  /*ecb0*/  ULDC UR18, c[0x0][0x618] ;  /* 0x0001860000127ab9 */ /* 0x000fe20000000800 */
[----:B0-----:R-:W-:Y:S01]  /*ecc0*/  R2UR UR34, R0 ;  /* 0x00000000002272ca */ /* 0x001fe200000e0000 */
[----:B------:R-:W-:Y:S01]  /*ecd0*/  ULDC.64 UR4, c[0x0][0x640] ;  /* 0x0001900000047ab9 */ /* 0x000fe20000000a00 */
[----:B------:R-:W-:Y:S01]  /*ece0*/  USHF.R.U64 UR30, UR10, UR18, UR9 ;  /* 0x000000120a1e7299 */ /* 0x000fe20008001209 */
[----:B------:R-:W-:Y:S01]  /*ecf0*/  ISETP.NE.U32.AND P0, PT, RZ, UR4, PT ;  /* 0x00000004ff007c0c */ /* 0x000fe2000bf05070 */
[----:B------:R-:W-:Y:S01]  /*ed00*/  USHF.R.U32.HI UR9, URZ, UR18, UR9 ;  /* 0x000000123f097299 */ /* 0x000fe20008011609 */
[----:B------:R-:W-:-:S02]  /*ed10*/  ULDC UR42, c[0x0][0x608] ;  /* 0x00018200002a7ab9 */ /* 0x000fc40000000800 */
[----:B------:R-:W-:Y:S01]  /*ed20*/  ISETP.NE.AND.EX P0, PT, RZ, UR5, PT, P0 ;  /* 0x00000005ff007c0c */ /* 0x000fe2000bf05300 */
[----:B------:R-:W-:Y:S02]  /*ed30*/  USHF.R.U64 UR33, UR30, UR42, UR9 ;  /* 0x0000002a1e217299 */ /* 0x000fe40008001209 */
[----:B------:R-:W-:Y:S02]  /*ed40*/  USHF.R.U32.HI UR9, URZ, UR42, UR9 ;  /* 0x0000002a3f097299 */ /* 0x000fe40008011609 */
[----:B------:R-:W-:Y:S02]  /*ed50*/  UIADD3 UR10, -UR19, URZ, URZ ;  /* 0x0000003f130a7290 */ /* 0x000fe4000fffe13f */
[----:B------:R-:W-:Y:S02]  /*ed60*/  UIADD3 UR43, -UR34, URZ, URZ ;  /* 0x0000003f222b7290 */ /* 0x000fe4000fffe13f */
[----:B------:R-:W-:Y:S01]  /*ed70*/  USHF.R.U64 UR34, UR33, UR44, UR9 ;  /* 0x0000002c21227299 */ /* 0x000fe20008001209 */
[----:B------:R-:W-:Y:S01]  /*ed80*/  UMOV UR31, 0x1 ;  /* 0x00000001001f7882 */ /* 0x000fe20000000000 */
[----:B------:R-:W-:Y:S01]  /*ed90*/  ULDC UR40, c[0x0][0x144] ;  /* 0x0000510000287ab9 */ /* 0x000fe20000000800 */
[----:B------:R-:W-:Y:S01]  /*eda0*/  ULDC UR26, c[0x0][0x600] ;  /* 0x00018000001a7ab9 */ /* 0x000fe20000000800 */
[----:B------:R-:W-:-:S02]  /*edb0*/  USHF.L.U32 UR31, UR31, UR44, URZ ;  /* 0x0000002c1f1f7299 */ /* 0x000fc4000800063f */
[----:B------:R-:W-:Y:S02]  /*edc0*/  USHF.R.U32.HI UR19, URZ, UR44, UR9 ;  /* 0x0000002c3f137299 */ /* 0x000fe40008011609 */
[----:B------:R-:W-:Y:S02]  /*edd0*/  UIADD3 UR29, UR26, -0x1, URZ ;  /* 0xffffffff1a1d7890 */ /* 0x000fe4000fffe03f */
[----:B------:R-:W-:Y:S02]  /*ede0*/  ULOP3.LUT UR32, URZ, UR32, URZ, 0x33, !UPT ;  /* 0x000000203f207292 */ /* 0x000fe4000f8e333f */
[----:B------:R-:W-:Y:S01]  /*edf0*/  UIMAD UR40, UR40, UR10, UR8 ;  /* 0x0000000a282872a4 */ /* 0x000fe2000f8e0208 */
[----:B------:R-:W-:Y:S01]  /*ee00*/  ULDC UR46, c[0x0][0x148] ;  /* 0x00005200002e7ab9 */ /* 0x000fe20000000800 */
[----:B------:R-:W-:Y:S01]  /*ee10*/  ULDC UR44, c[0x0][0x648] ;  /* 0x00019200002c7ab9 */ /* 0x000fe20000000800 */
[----:B------:R-:W-:Y:S01]  /*ee20*/  ULDC UR45, c[0x0][0x638] ;  /* 0x00018e00002d7ab9 */ /* 0x000fe20000000800 */
[----:B------:R-:W-:Y:S01]  /*ee30*/  UMOV UR18, UR34 ;  /* 0x0000002200127c82 */ /* 0x000fe20008000000 */
[----:B------:R-:W-:Y:S07]  /*ee40*/  @!P0 BRA `(.L_x_299) ;  /* 0x0000000000288947 */ /* 0x000fee0003800000 */
        /* <DEDUP_REMOVED lines=10> */
.L_x_299:
[----:B------:R-:W-:Y:S01]  /*eef0*/  USHF.R.U64 UR4, UR18, UR44, UR19 ;  /* 0x0000002c12047299 */ /* 0x000fe20008001213 */
[----:B------:R-:W-:Y:S01]  /*ef00*/  IMAD.U32 R4, RZ, RZ, UR6 ;  /* 0x00000006ff047e24 */ /* 0x000fe2000f8e00ff */
[----:B------:R-:W-:Y:S01]  /*ef10*/  ULOP3.LUT UR32, UR33, UR32, URZ, 0xc0, !UPT ;  /* 0x0000002021207292 */ /* 0x000fe2000f8ec03f */
[----:B------:R-:W-:Y:S01]  /*ef20*/  IMAD.MOV.U32 R0, RZ, RZ, 0x1 ;  /* 0x00000001ff007424 */ /* 0x000fe200078e00ff */
[----:B------:R-:W-:Y:S02]  /*ef30*/  UIADD3 UR5, -UR4, URZ, URZ ;  /* 0x0000003f04057290 */ /* 0x000fe4000fffe13f */
[----:B------:R-:W-:Y:S01]  /*ef40*/  @UP2 UIMAD UR40, UR46, UR43, UR41 ;  /* 0x0000002b2e2822a4 */ /* 0x000fe2000f8e0229 */
[----:B------:R2:W-:Y:S01]  /*ef50*/  STL [R1+0x7c], R4 ;  /* 0x00007c0401007387 */ /* 0x0005e20000100800 */
[----:B------:R-:W-:Y:S02]  /*ef60*/  ULOP3.LUT UR29, UR30, UR29, URZ, 0xc0, !UPT ;  /* 0x0000001d1e1d7292 */ /* 0x000fe4000f8ec03f */
[----:B------:R-:W-:-:S02]  /*ef70*/  UIMAD UR31, UR31, UR4, UR32 ;  /* 0x000000041f1f72a4 */ /* 0x000fc4000f8e0220 */
        /* <DEDUP_REMOVED lines=10> */
.L_x_297:
[----:B------:R-:W-:Y:S01]  /*f020*/  UIADD3 UR15, UR37, UR15, URZ ;  /* 0x0000000f250f7290 */ /* 0x000fe2000fffe03f */
[----:B------:R-:W-:Y:S01]  /*f030*/  LOP3.LUT P0, RZ, R0, 0xff, RZ, 0xc0, !PT ;  /* 0x000000ff00ff7812 */ /* 0x000fe2000780c0ff */
[----:B------:R-:W-:Y:S02]  /*f040*/  ULOP3.LUT UR35, UR35, 0x1, URZ, 0x3c, !UPT ;  /* 0x0000000123237892 */ /* 0x000fe4000f8e3c3f */
[----:B------:R-:W-:Y:S02]  /*f050*/  USHF.R.U32.HI UR4, URZ, 0x2, UR15 ;  /* 0x000000023f047899 */ /* 0x000fe4000801160f */
[----:B------:R-:W-:Y:S02]  /*f060*/  UISETP.GT.U32.AND UP0, UPT, UR15, 0x3, UPT ;  /* 0x000000030f00788c */ /* 0x000fe4000bf04070 */
[----:B------:R-:W-:Y:S02]  /*f070*/  ULOP3.LUT UR4, UR4, 0x1, URZ, 0xc0, !UPT ;  /* 0x0000000104047892 */ /* 0x000fe4000f8ec03f */
[----:B------:R-:W-:-:S02]  /*f080*/  UISETP.LT.U32.AND UP0, UPT, UR37, 0x4, UP0 ;  /* 0x000000042500788c */ /* 0x000fc40008701070 */
[----:B------:R-:W-:Y:S02]  /*f090*/  UISETP.NE.U32.AND UP1, UPT, UR4, 0x1, UPT ;  /* 0x000000010400788c */ /* 0x000fe4000bf25070 */
[----:B------:R-:W-:Y:S02]  /*f0a0*/  USEL UR5, URZ, 0x1, !UP0 ;  /* 0x000000013f057887 */ /* 0x000fe4000c000000 */
[----:B------:R-:W-:Y:S02]  /*f0b0*/  UISETP.GT.U32.AND UP1, UPT, UR37, 0x3, !UP1 ;  /* 0x000000032500788c */ /* 0x000fe4000cf24070 */
[----:B------:R-:W-:Y:S02]  /*f0c0*/  ULOP3.LUT UR15, UR15, 0x3, URZ, 0xc0, !UPT ;  /* 0x000000030f0f7892 */ /* 0x000fe4000f8ec03f */
[----:B------:R-:W-:-:S04]  /*f0d0*/  USEL UR4, URZ, 0x1, !UP1 ;  /* 0x000000013f047887 */ /* 0x000fc8000c800000 */
[----:B------:R-:W-:Y:S01]  /*f0e0*/  ULOP3.LUT UR21, UR4, UR21, UR5, 0x96, !UPT ;  /* 0x0000001504157292 */ /* 0x000fe2000f8e9605 */
[----:B------:R-:W-:Y:S11]  /*f0f0*/  @P0 BRA `(.L_x_300) ;  /* 0xffffff2400c40947 */ /* 0x000ff6000383ffff */
[----:B------:R-:W-:Y:S05]  /*f100*/  EXIT ;  /* 0x000000000000794d */ /* 0x000fea0003800000 */
.L_x_16:
[----:B------:R-:W-:-:S08]  /*f110*/  ISETP.NE.AND P0, PT, RZ, UR6, PT ;  /* 0x00000006ff007c0c */ /* 0x000fd0000bf05270 */
[----:B0-2---:R-:W0:-:S00]  /*f120*/  USETMAXREG.DEALLOC.CTAPOOL 0x28 ;  /* 0x00000028000079c8 */ /* 0x005e0000080e0500 */
[----:B------:R-:W-:Y:S05]  /*f130*/  @P0 EXIT ;  /* 0x000000000000094d */ /* 0x000fea0003800000 */
[----:B0-----:R-:W-:Y:S01]  /*f140*/  LOP3.LUT P0, RZ, R0, 0xff, RZ, 0xc0, !PT ;  /* 0x000000ff00ff7812 */ /* 0x001fe2000780c0ff */
[----:B------:R-:W-:Y:S02]  /*f150*/  IMAD.MOV.U32 R8, RZ, RZ, 0x1 ;  /* 0x00000001ff087424 */ /* 0x000fe400078e00ff */
[----:B------:R-:W-:-:S10]  /*f160*/  IMAD.MOV.U32 R0, RZ, RZ, RZ ;  /* 0x000000ffff007224 */ /* 0x000fd400078e00ff */
[----:B------:R-:W-:Y:S05]  /*f170*/  @!P0 BRA `(.L_x_301) ;  /* 0x0000000c006c8947 */ /* 0x000fea0003800000 */
[----:B------:R-:W0:Y:S01]  /*f180*/  S2R R11, SR_CgaCtaId ;  /* 0x00000000000b7919 */ /* 0x000e220000008800 */
[----:B------:R-:W-:Y:S01]  /*f190*/  LOP3.LUT P0, RZ, R2, 0x1f, RZ, 0xc0, !PT ;  /* 0x0000001f02ff7812 */ /* 0x000fe2000780c0ff */
[----:B------:R-:W-:Y:S01]  /*f1a0*/  ULDC UR5, c[0x0][0x658] ;  /* 0x0001960000057ab9 */ /* 0x000fe20000000800 */
[----:B------:R-:W-:Y:S01]  /*f1b0*/  UMOV UR6, 0xffffffff ;  /* 0xffffffff00067882 */ /* 0x000fe20000000000 */
[----:B------:R-:W-:Y:S01]  /*f1c0*/  BSSY B0, `(.L_x_301) ;  /* 0x00000d6000007945 */ /* 0x000fe20003800000 */
[----:B------:R-:W-:Y:S01]  /*f1d0*/  USHF.L.U32 UR6, UR6, UR5, URZ ;  /* 0x0000000506067299 */ /* 0x000fe2000800063f */
[C---:B------:R-:W-:Y:S01]  /*f1e0*/  ISETP.NE.AND P3, PT, R3.reuse, RZ, PT ;  /* 0x000000ff0300720c */ /* 0x040fe20003f65270 */
[----:B------:R-:W-:Y:S01]  /*f1f0*/  IMAD.MOV.U32 R9, RZ, RZ, 0x1 ;  /* 0x00000001ff097424 */ /* 0x000fe200078e00ff */
[----:B------:R-:W-:Y:S01]  /*f200*/  ISETP.NE.OR P0, PT, R3, RZ, !P0 ;  /* 0x000000ff0300720c */ /* 0x000fe20004705670 */
[----:B------:R-:W-:Y:S01]  /*f210*/  IMAD.MOV.U32 R8, RZ, RZ, 0x1 ;  /* 0x00000001ff087424 */ /* 0x000fe200078e00ff */
[----:B------:R-:W-:Y:S01]  /*f220*/  ULDC UR4, c[0x0][0x600] ;  /* 0x0001800000047ab9 */ /* 0x000fe20000000800 */
[----:B------:R-:W-:Y:S01]  /*f230*/  IMAD.MOV.U32 R0, RZ, RZ, RZ ;  /* 0x000000ffff007224 */ /* 0x000fe200078e00ff */
[----:B------:R-:W-:Y:S01]  /*f240*/  UMOV UR8, 0x1 ;  /* 0x0000000100087882 */ /* 0x000fe20000000000 */
[----:B------:R-:W-:-:S02]  /*f250*/  UIADD3 UR26, UR14, 0x1, URZ ;  /* 0x000000010e1a7890 */ /* 0x000fc4000fffe03f */
[----:B------:R-:W-:Y:S02]  /*f260*/  ULOP3.LUT UR27, UR7, 0x2, URZ, 0xfc, !UPT ;  /* 0x00000002071b7892 */ /* 0x000fe4000f8efc3f */
[----:B------:R-:W-:Y:S02]  /*f270*/  UIADD3 UR4, UR4, -0x1, URZ ;  /* 0xffffffff04047890 */ /* 0x000fe4000fffe03f */
[----:B------:R-:W-:Y:S02]  /*f280*/  USHF.L.U32 UR5, UR8, UR5, URZ ;  /* 0x0000000508057299 */ /* 0x000fe4000800063f */
[----:B------:R-:W-:Y:S01]  /*f290*/  ULOP3.LUT UR6, URZ, UR6, URZ, 0x33, !UPT ;  /* 0x000000063f067292 */ /* 0x000fe2000f8e333f */
[----:B------:R-:W-:Y:S01]  /*f2a0*/  ULDC.64 UR22, c[0x0][0x198] ;  /* 0x0000660000167ab9 */ /* 0x000fe20000000a00 */
[C---:B0-----:R-:W-:Y:S02]  /*f2b0*/  IMAD.SHL.U32 R10, R11.reuse, 0x80, RZ ;  /* 0x000000800b0a7824 */ /* 0x041fe400078e00ff */
[----:B------:R-:W-:-:S03]  /*f2c0*/  IMAD.SHL.U32 R11, R11, 0x1000, RZ ;  /* 0x000010000b0b7824 */ /* 0x000fc600078e00ff */
[----:B------:R-:W-:Y:S02]  /*f2d0*/  LOP3.LUT R10, R10, 0x80, RZ, 0xc0, !PT ;  /* 0x000000800a0a7812 */ /* 0x000fe400078ec0ff */
[----:B------:R-:W-:-:S07]  /*f2e0*/  LOP3.LUT R11, R11, 0x1000, RZ, 0xc0, !PT ;  /* 0x000010000b0b7812 */ /* 0x000fce00078ec0ff */
.L_x_313:
[----:B------:R-:W-:-:S03]  /*f2f0*/  UMOV UR8, 0xffffffff ;  /* 0xffffffff00087882 */ /* 0x000fc60000000000 */
[----:B01----:R-:W-:Y:S05]  /*f300*/  BRA.DIV UR8, `(.L_x_302) ;  /* 0x0000001208347947 */ /* 0x003fea000b800000 */
[----:B------:R-:W-:-:S13]  /*f310*/  ELECT P1, URZ, PT ;  /* 0x00000000003f782f */ /* 0x000fda0003820000 */
.L_x_326:
[----:B------:R-:W0:Y:S01]  /*f320*/  LDC R2, c[0x0][0x28c] ;  /* 0x0000a300ff027b82 */ /* 0x000e220000000800 */
[----:B------:R-:W-:Y:S01]  /*f330*/  BSSY B1, `(.L_x_303) ;  /* 0x000003d000017945 */ /* 0x000fe20003800000 */
[----:B0-----:R-:W-:-:S13]  /*f340*/  ISETP.LT.OR P1, PT, R2, 0x1, !P1 ;  /* 0x000000010200780c */ /* 0x001fda0004f21670 */
[----:B------:R-:W-:Y:S05]  /*f350*/  @P1 BRA `(.L_x_304) ;  /* 0x0000000000e81947 */ /* 0x000fea0003800000 */
[----:B------:R-:W2:Y:S04]  /*f360*/  LDL.LU R4, [R1+0x90] ;  /* 0x0000900001047983 */ /* 0x000ea80000300800 */
[----:B------:R-:W3:Y:S01]  /*f370*/  LDL.LU R3, [R1+0x8c] ;  /* 0x00008c0001037983 */ /* 0x000ee20000300800 */
[----:B------:R-:W-:Y:S02]  /*f380*/  IMAD.MOV.U32 R14, RZ, RZ, RZ ;  /* 0x000000ffff0e7224 */ /* 0x000fe400078e00ff */
[----:B------:R-:W-:Y:S02]  /*f390*/  IMAD.U32 R15, RZ, RZ, UR26 ;  /* 0x0000001aff0f7e24 */ /* 0x000fe4000f8e00ff */
[----:B------:R-:W-:Y:S02]  /*f3a0*/  IMAD.MOV.U32 R2, RZ, RZ, R8 ;  /* 0x000000ffff027224 */ /* 0x000fe400078e0008 */
[----:B--2---:R-:W-:-:S02]  /*f3b0*/  IMAD R6, R4, 0x100, R10 ;  /* 0x0000010004067824 */ /* 0x004fc400078e020a */
[----:B------:R-:W-:Y:S02]  /*f3c0*/  IMAD.MOV.U32 R4, RZ, RZ, R0 ;  /* 0x000000ffff047224 */ /* 0x000fe400078e0000 */
[----:B---3--:R-:W-:-:S07]  /*f3d0*/  IMAD.SHL.U32 R7, R3, 0x40, RZ ;  /* 0x0000004003077824 */ /* 0x008fce00078e00ff */
.L_x_308:
[----:B------:R-:W0:Y:S01]  /*f3e0*/  S2R R12, SR_CgaCtaId ;  /* 0x00000000000c7919 */ /* 0x000e220000008800 */
[----:B------:R-:W-:Y:S01]  /*f3f0*/  MOV R3, 0x400 ;  /* 0x0000040000037802 */ /* 0x000fe20000000f00 */
[----:B------:R-:W1:Y:S03]  /*f400*/  @!P3 LDC R5, c[0x0][0x500] ;  /* 0x00014000ff05bb82 */ /* 0x000e660000000800 */
[----:B0-----:R-:W-:Y:S02]  /*f410*/  LEA R13, R12, R3, 0x18 ;  /* 0x000000030c0d7211 */ /* 0x001fe400078ec0ff */
[----:B------:R-:W-:-:S03]  /*f420*/  SHF.L.U32 R3, R2, 0x1f, RZ ;  /* 0x0000001f02037819 */ /* 0x000fc600000006ff */
[----:B------:R-:W-:-:S04]  /*f430*/  IMAD R12, R4, 0x8, R13 ;  /* 0x00000008040c7824 */ /* 0x000fc800078e020d */
[----:B------:R-:W0:Y:S02]  /*f440*/  SYNCS.PHASECHK.TRANS64.TRYWAIT P1, [R12+URZ+0x20], R3 ;  /* 0x000020030c0075a7 */ /* 0x000e24000802017f */
[----:B01----:R-:W-:Y:S05]  /*f450*/  @!P1 BRA `(.L_x_305) ;  /* 0x0000001000009947 */ /* 0x003fea0003800000 */
.L_x_327:
[----:B------:R-:W-:Y:S01]  /*f460*/  UPRMT UR8, UR27, 0x9910, URZ ;  /* 0x000099101b087896 */ /* 0x000fe2000800003f */
[----:B------:R1:W-:Y:S03]  /*f470*/  @!P3 SYNCS.ARRIVE.TRANS64 RZ, [R12+URZ], R5 ;  /* 0x000000050cffb9a7 */ /* 0x0003e6000800003f */
[----:B------:R-:W-:-:S06]  /*f480*/  UISETP.NE.AND UP0, UPT, UR8, 0x2, UPT ;  /* 0x000000020800788c */ /* 0x000fcc000bf05270 */
[----:B------:R-:W-:-:S13]  /*f490*/  PLOP3.LUT P1, PT, PT, PT, UP0, 0x80, 0x0 ;  /* 0x000000000000781c */ /* 0x000fda0003f2f008 */
[----:B-1----:R-:W-:Y:S05]  /*f4a0*/  @P1 BRA `(.L_x_306) ;  /* 0x0000000000041947 */ /* 0x002fea0003800000 */
[----:B------:R-:W-:Y:S01]  /*f4b0*/  BPT.TRAP 0x1 ;  /* 0x000000040000795c */ /* 0x000fe20000300000 */
.L_x_306:
[----:B------:R-:W-:Y:S05]  /*f4c0*/  @P0 BRA `(.L_x_307) ;  /* 0x0000000000040947 */ /* 0x000fea0003800000 */
[----:B------:R-:W-:Y:S01]  /*f4d0*/  BPT.TRAP 0x1 ;  /* 0x000000040000795c */ /* 0x000fe20000300000 */
.L_x_307:
[----:B------:R-:W2:Y:S01]  /*f4e0*/  LDL R16, [R1+0x7c] ;  /* 0x00007c0001107983 */ /* 0x000ea20000100800 */
[C---:B0-----:R-:W-:Y:S01]  /*f4f0*/  IMAD R3, R4.reuse, 0x800, R13 ;  /* 0x0000080004037824 */ /* 0x041fe200078e020d */
[----:B------:R-:W-:Y:S01]  /*f500*/  R2UR UR15, R13 ;  /* 0x000000000d0f72ca */ /* 0x000fe200000e0000 */
[----:B------:R-:W-:Y:S01]  /*f510*/  IMAD R5, R4, 0x2000, R11 ;  /* 0x0000200004057824 */ /* 0x000fe200078e020b */
[----:B------:R-:W-:Y:S01]  /*f520*/  R2UR UR20, R7 ;  /* 0x00000000071472ca */ /* 0x000fe200000e0000 */
[----:B------:R-:W-:Y:S01]  /*f530*/  VIADD R15, R15, 0xffffffff ;  /* 0xffffffff0f0f7836 */ /* 0x000fe20000000000 */
[----:B------:R-:W-:Y:S01]  /*f540*/  R2UR UR8, R3 ;  /* 0x00000000030872ca */ /* 0x000fe200000e0000 */
[----:B------:R-:W-:Y:S01]  /*f550*/  UIADD3 UR16, UP0, UR22, 0xf0, URZ ;  /* 0x000000f016107890 */ /* 0x000fe2000ff1e03f */
[----:B------:R-:W-:Y:S01]  /*f560*/  R2UR UR11, R5 ;  /* 0x00000000050b72ca */ /* 0x000fe200000e0000 */
[----:B------:R-:W-:Y:S01]  /*f570*/  UIADD3 UR28, UP1, UR22, 0x1f0, URZ ;  /* 0x000001f0161c7890 */ /* 0x000fe2000ff3e03f */
[----:B------:R-:W-:Y:S01]  /*f580*/  R2UR UR9, R12 ;  /* 0x000000000c0972ca */ /* 0x000fe200000e0000 */
[----:B------:R-:W-:Y:S01]  /*f590*/  UIADD3.X UR17, URZ, UR23, URZ, UP0, !UPT ;  /* 0x000000173f117290 */ /* 0x000fe200087fe43f */
[----:B------:R-:W-:Y:S01]  /*f5a0*/  R2UR UR10, R14 ;  /* 0x000000000e0a72ca */ /* 0x000fe200000e0000 */
[----:B------:R-:W-:Y:S01]  /*f5b0*/  VIADD R4, R4, 0x1 ;  /* 0x0000000104047836 */ /* 0x000fe20000000000 */
[----:B------:R-:W-:Y:S01]  /*f5c0*/  R2UR UR21, R6 ;  /* 0x00000000061572ca */ /* 0x000fe200000e0000 */
[----:B------:R-:W-:Y:S01]  /*f5d0*/  UIADD3.X UR29, URZ, UR23, URZ, UP1, !UPT ;  /* 0x000000173f1d7290 */ /* 0x000fe20008ffe43f */
[----:B------:R-:W-:Y:S01]  /*f5e0*/  ISETP.GT.AND P2, PT, R15, 0x1, PT ;  /* 0x000000010f00780c */ /* 0x000fe20003f44270 */
[----:B------:R-:W-:Y:S01]  /*f5f0*/  UMOV UR18, 0x0 ;  /* 0x0000000000127882 */ /* 0x000fe20000000000 */
[----:B------:R-:W-:Y:S01]  /*f600*/  UMOV UR19, 0x10000000 ;  /* 0x1000000000137882 */ /* 0x000fe20000000000 */
[----:B------:R-:W-:Y:S01]  /*f610*/  UIADD3 UR8, UR8, 0x180, URZ ;  /* 0x0000018008087890 */ /* 0x000fe2000fffe03f */
[----:B------:R-:W-:Y:S01]  /*f620*/  ISETP.NE.AND P1, PT, R4, 0x4, PT ;  /* 0x000000040400780c */ /* 0x000fe20003f25270 */
[----:B------:R-:W-:Y:S01]  /*f630*/  UIADD3 UR15, UR15, 0x2180, UR11 ;  /* 0x000021800f0f7890 */ /* 0x000fe2000fffe00b */
[----:B------:R-:W-:Y:S01]  /*f640*/  VIADD R14, R14, 0x20 ;  /* 0x000000200e0e7836 */ /* 0x000fe20000000000 */
[----:B------:R-:W-:Y:S01]  /*f650*/  UMOV UR30, 0x30000 ;  /* 0x00030000001e7882 */ /* 0x000fe20000000000 */
[----:B------:R-:W-:Y:S01]  /*f660*/  UMOV UR11, UR20 ;  /* 0x00000014000b7c82 */ /* 0x000fe20008000000 */
[----:B------:R-:W-:-:S02]  /*f670*/  SEL R3, RZ, 0x1, P1 ;  /* 0x00000001ff037807 */ /* 0x000fc40000800000 */
[----:B------:R-:W-:Y:S02]  /*f680*/  SEL R4, R4, RZ, P1 ;  /* 0x000000ff04047207 */ /* 0x000fe40000800000 */
[----:B------:R-:W-:Y:S02]  /*f690*/  LOP3.LUT R2, R2, R3, RZ, 0x3c, !PT ;  /* 0x0000000302027212 */ /* 0x000fe400078e3cff */
[----:B--2---:R-:W-:-:S13]  /*f6a0*/  R2UR UR12, R16 ;  /* 0x00000000100c72ca */ /* 0x004fda00000e0000 */
[----:B------:R0:W-:Y:S02]  /*f6b0*/  UTMALDG.3D [UR8], [UR16], desc[UR18] ;  /* 0x00001208100075b4 */ /* 0x0001e40008011000 */
[----:B0-----:R-:W-:Y:S01]  /*f6c0*/  UMOV UR11, UR21 ;  /* 0x00000015000b7c82 */ /* 0x001fe20008000000 */
[----:B------:R-:W-:Y:S02]  /*f6d0*/  UMOV UR8, UR15 ;  /* 0x0000000f00087c82 */ /* 0x000fe40008000000 */
[----:B------:R0:W-:Y:S02]  /*f6e0*/  UTMALDG.3D.MULTICAST [UR8], [UR28], UR30, desc[UR18] ;  /* 0x000012081c0073b4 */ /* 0x0001e4000801181e */
[----:B0-----:R-:W-:Y:S05]  /*f6f0*/  @P2 BRA `(.L_x_308) ;  /* 0xfffffffc00382947 */ /* 0x001fea000383ffff */
.L_x_304:
[----:B------:R-:W-:Y:S05]  /*f700*/  BSYNC B1 ;  /* 0x0000000000017941 */ /* 0x000fea0003800000 */
.L_x_303:
[----:B------:R-:W2:Y:S01]  /*f710*/  LDL.LU R17, [R1+0x84] ;  /* 0x0000840001117983 */ /* 0x000ea20000300800 */
[----:B------:R-:W-:Y:S01]  /*f720*/  LOP3.LUT P4, RZ, R9, 0xff, RZ, 0xc0, !PT ;  /* 0x000000ff09ff7812 */ /* 0x000fe2000788c0ff */
[----:B------:R-:W-:Y:S01]  /*f730*/  VIADD R0, R0, UR14 ;  /* 0x0000000e00007c36 */ /* 0x000fe20008000000 */
[----:B------:R-:W-:Y:S01]  /*f740*/  ULDC.64 UR8, c[0x0][0x650] ;  /* 0x0001940000087ab9 */ /* 0x000fe20000000a00 */
[----:B------:R-:W3:Y:S01]  /*f750*/  LDL.LU R16, [R1+0x88] ;  /* 0x0000880001107983 */ /* 0x000ee20000300800 */
[----:B------:R-:W-:Y:S01]  /*f760*/  IMAD.MOV.U32 R5, RZ, RZ, -0x1 ;  /* 0xffffffffff057424 */ /* 0x000fe200078e00ff */
[----:B------:R-:W-:Y:S01]  /*f770*/  BSSY B1, `(.L_x_309) ;  /* 0x0000078000017945 */ /* 0x000fe20003800000 */
[----:B------:R-:W-:Y:S02]  /*f780*/  SHF.R.U32.HI R2, RZ, 0x2, R0 ;  /* 0x00000002ff027819 */ /* 0x000fe40000011600 */
[----:B------:R-:W-:Y:S02]  /*f790*/  ISETP.GT.U32.AND P1, PT, R0, 0x3, PT ;  /* 0x000000030000780c */ /* 0x000fe40003f24070 */
[----:B------:R-:W-:-:S02]  /*f7a0*/  LOP3.LUT R2, R2, 0x1, RZ, 0xc0, !PT ;  /* 0x0000000102027812 */ /* 0x000fc400078ec0ff */
[----:B------:R-:W-:Y:S01]  /*f7b0*/  LOP3.LUT R0, R0, 0x3, RZ, 0xc0, !PT ;  /* 0x0000000300007812 */ /* 0x000fe200078ec0ff */
[----:B------:R-:W0:Y:S01]  /*f7c0*/  @P4 S2R R4, SR_CgaCtaId ;  /* 0x0000000000044919 */ /* 0x000e220000008800 */
[----:B------:R-:W-:Y:S02]  /*f7d0*/  @P4 MOV R3, 0x400 ;  /* 0x0000040000034802 */ /* 0x000fe40000000f00 */
[----:B------:R-:W-:Y:S02]  /*f7e0*/  ISETP.NE.U32.AND P2, PT, R2, 0x1, PT ;  /* 0x000000010200780c */ /* 0x000fe40003f45070 */
[----:B------:R-:W-:Y:S02]  /*f7f0*/  PRMT R9, RZ, 0x7610, R9 ;  /* 0x00007610ff097816 */ /* 0x000fe40000000009 */
[----:B0-----:R-:W-:Y:S01]  /*f800*/  @P4 LEA R3, R4, R3, 0x18 ;  /* 0x0000000304034211 */ /* 0x001fe200078ec0ff */
[----:B------:R-:W-:-:S03]  /*f810*/  IMAD.U32 R4, RZ, RZ, UR14 ;  /* 0x0000000eff047e24 */ /* 0x000fc6000f8e00ff */
[----:B------:R0:W-:Y:S02]  /*f820*/  @P4 SYNCS.ARRIVE.TRANS64.A1T0 RZ, [R3+URZ+0x78], RZ ;  /* 0x000078ff03ff49a7 */ /* 0x0001e4000810003f */
[C---:B------:R-:W-:Y:S02]  /*f830*/  ISETP.LT.U32.AND P1, PT, R4.reuse, 0x4, P1 ;  /* 0x000000040400780c */ /* 0x040fe40000f21070 */
[----:B------:R-:W-:Y:S01]  /*f840*/  ISETP.GT.U32.AND P2, PT, R4, 0x3, !P2 ;  /* 0x000000030400780c */ /* 0x000fe20005744070 */
[----:B------:R-:W-:Y:S01]  /*f850*/  IMAD.MOV.U32 R4, RZ, RZ, -0x1 ;  /* 0xffffffffff047424 */ /* 0x000fe200078e00ff */
[----:B0-----:R-:W-:Y:S02]  /*f860*/  SEL R3, RZ, 0x1, !P1 ;  /* 0x00000001ff037807 */ /* 0x001fe40004800000 */
[----:B------:R-:W-:-:S04]  /*f870*/  SEL R2, RZ, 0x1, !P2 ;  /* 0x00000001ff027807 */ /* 0x000fc80005000000 */
[----:B------:R-:W-:Y:S01]  /*f880*/  LOP3.LUT R8, R2, R8, R3, 0x96, !PT ;  /* 0x0000000802087212 */ /* 0x000fe200078e9603 */
[----:B------:R-:W-:Y:S01]  /*f890*/  IMAD.MOV.U32 R3, RZ, RZ, -0x1 ;  /* 0xffffffffff037424 */ /* 0x000fe200078e00ff */
[----:B------:R-:W-:Y:S02]  /*f8a0*/  PRMT R2, RZ, 0x7610, R2 ;  /* 0x00007610ff027816 */ /* 0x000fe40000000002 */
[----:B---3--:R-:W-:-:S04]  /*f8b0*/  IADD3 R16, P4, R16, UR24, RZ ;  /* 0x0000001810107c10 */ /* 0x008fc8000ff9e0ff */
[----:B--2---:R-:W-:Y:S01]  /*f8c0*/  IADD3.X R17, R17, UR13, RZ, P4, !PT ;  /* 0x0000000d11117c10 */ /* 0x004fe2000a7fe4ff */
[----:B------:R0:W-:Y:S01]  /*f8d0*/  STL [R1+0x88], R16 ;  /* 0x0000881001007387 */ /* 0x0001e20000100800 */
[----:B------:R-:W-:-:S03]  /*f8e0*/  ISETP.GE.U32.AND P4, PT, R16, UR8, PT ;  /* 0x0000000810007c0c */ /* 0x000fc6000bf86070 */
[----:B------:R0:W-:Y:S01]  /*f8f0*/  STL [R1+0x84], R17 ;  /* 0x0000841101007387 */ /* 0x0001e20000100800 */
[----:B------:R-:W-:-:S03]  /*f900*/  ISETP.GE.U32.AND.EX P1, PT, R17, UR9, PT, P4 ;  /* 0x0000000911007c0c */ /* 0x000fc6000bf26140 */
[----:B------:R0:W-:Y:S04]  /*f910*/  STL [R1+0x8c], R5 ;  /* 0x00008c0501007387 */ /* 0x0001e80000100800 */
[----:B------:R0:W-:Y:S04]  /*f920*/  STL [R1+0x90], R4 ;  /* 0x0000900401007387 */ /* 0x0001e80000100800 */
[----:B------:R0:W-:Y:S02]  /*f930*/  STL [R1+0x7c], R3 ;  /* 0x00007c0301007387 */ /* 0x0001e40000100800 */
[----:B------:R-:W-:Y:S05]  /*f940*/  @P1 BRA `(.L_x_310) ;  /* 0x0000000400681947 */ /* 0x000fea0003800000 */
[----:B------:R-:W0:Y:S01]  /*f950*/  S2UR UR8, SR_CTAID.X ;  /* 0x00000000000879c3 */ /* 0x000e220000002500 */
[----:B------:R-:W-:Y:S01]  /*f960*/  ULDC.64 UR10, c[0x0][0x628] ;  /* 0x00018a00000a7ab9 */ /* 0x000fe20000000a00 */
[----:B------:R-:W-:Y:S01]  /*f970*/  ULDC UR9, c[0x0][0x150] ;  /* 0x0000540000097ab9 */ /* 0x000fe20000000800 */
[----:B------:R-:W-:Y:S01]  /*f980*/  ISETP.NE.U32.AND P1, PT, RZ, UR10, PT ;  /* 0x0000000aff007c0c */ /* 0x000fe2000bf25070 */
[----:B------:R-:W-:Y:S01]  /*f990*/  ULDC UR12, c[0x0][0x630] ;  /* 0x00018c00000c7ab9 */ /* 0x000fe20000000800 */
[----:B------:R-:W-:Y:S01]  /*f9a0*/  ULDC UR16, c[0x0][0x154] ;  /* 0x0000550000107ab9 */ /* 0x000fe20000000800 */
[----:B------:R-:W-:Y:S01]  /*f9b0*/  IMAD.MOV.U32 R2, RZ, RZ, R16 ;  /* 0x000000ffff027224 */ /* 0x000fe200078e0010 */
[----:B------:R-:W-:Y:S01]  /*f9c0*/  ISETP.NE.AND.EX P1, PT, RZ, UR11, PT, P1 ;  /* 0x0000000bff007c0c */ /* 0x000fe2000bf25310 */
[----:B------:R-:W1:Y:S01]  /*f9d0*/  S2UR UR15, SR_CTAID.Y ;  /* 0x00000000000f79c3 */ /* 0x000e620000002600 */
[----:B0-----:R-:W-:-:S05]  /*f9e0*/  I2FP.F32.U32 R3, UR8 ;  /* 0x0000000800037c45 */ /* 0x001fca0008201000 */
[----:B------:R-:W-:Y:S01]  /*f9f0*/  FMUL R14, R3, UR9 ;  /* 0x00000009030e7c20 */ /* 0x000fe20008400000 */
[----:B------:R-:W-:-:S05]  /*fa00*/  IMAD.MOV.U32 R3, RZ, RZ, R17 ;  /* 0x000000ffff037224 */ /* 0x000fca00078e0011 */
[----:B------:R-:W-:Y:S05]  /*fa10*/  @!P1 BRA `(.L_x_311) ;  /* 0x0000000000289947 */ /* 0x000fea0003800000 */
[----:B------:R-:W-:Y:S02]  /*fa20*/  ULDC UR9, c[0x0][0x634] ;  /* 0x00018d0000097ab9 */ /* 0x000fe40000000800 */
[----:B------:R-:W-:-:S05]  /*fa30*/  IADD3 R7, P1, R16, UR9, RZ ;  /* 0x0000000910077c10 */ /* 0x000fca000ff3e0ff */
[----:B------:R-:W-:-:S04]  /*fa40*/  IMAD.X R13, RZ, RZ, R17, P1 ;  /* 0x000000ffff0d7224 */ /* 0x000fc800008e0611 */
[----:B------:R-:W-:-:S04]  /*fa50*/  IMAD.WIDE.U32 R4, R13, UR10, RZ ;  /* 0x0000000a0d047c25 */ /* 0x000fc8000f8e00ff */
[----:B------:R-:W-:-:S04]  /*fa60*/  IMAD.WIDE.U32 R4, P1, R7, UR11, R4 ;  /* 0x0000000b07047c25 */ /* 0x000fc8000f820004 */
[----:B------:R-:W-:-:S04]  /*fa70*/  IMAD.WIDE.U32 R6, R7, UR10, RZ ;  /* 0x0000000a07067c25 */ /* 0x000fc8000f8e00ff */
[----:B------:R-:W-:Y:S01]  /*fa80*/  IMAD.X R3, RZ, RZ, RZ, P1 ;  /* 0x000000ffff037224 */ /* 0x000fe200008e06ff */
[----:B------:R-:W-:Y:S01]  /*fa90*/  IADD3 RZ, P1, R7, R4, RZ ;  /* 0x0000000407ff7210 */ /* 0x000fe20007f3e0ff */
[----:B------:R-:W-:-:S04]  /*faa0*/  IMAD.MOV.U32 R2, RZ, RZ, R5 ;  /* 0x000000ffff027224 */ /* 0x000fc800078e0005 */
[----:B------:R-:W-:-:S08]  /*fab0*/  IMAD.WIDE.U32.X R2, R13, UR11, R2, P1 ;  /* 0x0000000b0d027c25 */ /* 0x000fd000088e0402 */
.L_x_311:
[--C-:B------:R-:W-:Y:S01]  /*fac0*/  SHF.R.U64 R12, R2, UR12, R3.reuse ;  /* 0x0000000c020c7c19 */ /* 0x100fe20008001203 */
[----:B------:R-:W0:Y:S01]  /*fad0*/  F2I.U32.TRUNC.NTZ R14, R14 ;  /* 0x0000000e000e7305 */ /* 0x000e22000020f000 */
[----:B------:R-:W-:Y:S01]  /*fae0*/  SHF.R.U32.HI R2, RZ, UR12, R3 ;  /* 0x0000000cff027c19 */ /* 0x000fe20008011603 */
[----:B------:R-:W-:Y:S01]  /*faf0*/  ULDC.64 UR10, c[0x0][0x620] ;  /* 0x00018800000a7ab9 */ /* 0x000fe20000000a00 */
[----:B------:R-:W-:Y:S01]  /*fb00*/  IADD3 R5, P1, RZ, -R12, RZ ;  /* 0x8000000cff057210 */ /* 0x000fe20007f3e0ff */
[----:B------:R-:W-:Y:S01]  /*fb10*/  IMAD.MOV.U32 R3, RZ, RZ, R17 ;  /* 0x000000ffff037224 */ /* 0x000fe200078e0011 */
[----:B-1----:R-:W-:Y:S01]  /*fb20*/  I2FP.F32.U32 R4, UR15 ;  /* 0x0000000f00047c45 */ /* 0x002fe20008201000 */
[----:B------:R-:W1:Y:S01]  /*fb30*/  LDC R13, c[0x0][0x610] ;  /* 0x00018400ff0d7b82 */ /* 0x000e620000000800 */
[----:B------:R-:W-:Y:S01]  /*fb40*/  ULDC UR12, c[0x0][0x658] ;  /* 0x00019600000c7ab9 */ /* 0x000fe20000000800 */
[----:B------:R-:W-:Y:S01]  /*fb50*/  IMAD.X R2, RZ, RZ, ~R2, P1 ;  /* 0x000000ffff027224 */ /* 0x000fe200008e0e02 */
[----:B------:R-:W-:Y:S01]  /*fb60*/  ULDC UR18, c[0x0][0x648] ;  /* 0x0001920000127ab9 */ /* 0x000fe20000000800 */
[----:B------:R-:W-:Y:S01]  /*fb70*/  FMUL R6, R4, UR16 ;  /* 0x0000001004067c20 */ /* 0x000fe20008400000 */
[----:B------:R-:W-:Y:S01]  /*fb80*/  ULDC.64 UR16, c[0x0][0x640] ;  /* 0x0001900000107ab9 */ /* 0x000fe20000000a00 */
[----:B------:R-:W-:Y:S01]  /*fb90*/  IMAD R4, R2, UR10, RZ ;  /* 0x0000000a02047c24 */ /* 0x000fe2000f8e02ff */
[----:B------:R-:W-:Y:S01]  /*fba0*/  ISETP.NE.U32.AND P1, PT, RZ, UR16, PT ;  /* 0x00000010ff007c0c */ /* 0x000fe2000bf25070 */
[----:B------:R-:W-:Y:S01]  /*fbb0*/  IMAD.MOV.U32 R2, RZ, RZ, R16 ;  /* 0x000000ffff027224 */ /* 0x000fe200078e0010 */
[----:B0-----:R-:W-:Y:S01]  /*fbc0*/  R2UR UR9, R14 ;  /* 0x000000000e0972ca */ /* 0x001fe200000e0000 */
[----:B------:R-:W0:Y:S01]  /*fbd0*/  F2I.U32.TRUNC.NTZ R6, R6 ;  /* 0x0000000600067305 */ /* 0x000e22000020f000 */
[----:B------:R-:W-:Y:S01]  /*fbe0*/  ISETP.NE.AND.EX P1, PT, RZ, UR17, PT, P1 ;  /* 0x00000011ff007c0c */ /* 0x000fe2000bf25310 */
[----:B------:R-:W-:Y:S01]  /*fbf0*/  IMAD.WIDE.U32 R2, R5, UR10, R2 ;  /* 0x0000000a05027c25 */ /* 0x000fe2000f8e0002 */
[----:B------:R-:W-:-:S03]  /*fc00*/  ULDC UR10, c[0x0][0x618] ;  /* 0x00018600000a7ab9 */ /* 0x000fc60000000800 */
[----:B------:R-:W-:-:S04]  /*fc10*/  IMAD R5, R5, UR11, R4 ;  /* 0x0000000b05057c24 */ /* 0x000fc8000f8e0204 */
[----:B------:R-:W-:-:S05]  /*fc20*/  IMAD.IADD R3, R3, 0x1, R5 ;  /* 0x0000000103037824 */ /* 0x000fca00078e0205 */
[--C-:B------:R-:W-:Y:S02]  /*fc30*/  SHF.R.U64 R14, R2, UR10, R3.reuse ;  /* 0x0000000a020e7c19 */ /* 0x100fe40008001203 */
[----:B------:R-:W-:Y:S01]  /*fc40*/  SHF.R.U32.HI R3, RZ, UR10, R3 ;  /* 0x0000000aff037c19 */ /* 0x000fe20008011603 */
[----:B------:R-:W-:Y:S01]  /*fc50*/  ULDC UR10, c[0x0][0x608] ;  /* 0x00018200000a7ab9 */ /* 0x000fe20000000800 */
[----:B0-----:R-:W-:Y:S02]  /*fc60*/  R2UR UR11, R6 ;  /* 0x00000000060b72ca */ /* 0x001fe400000e0000 */
[--C-:B------:R-:W-:Y:S02]  /*fc70*/  SHF.R.U64 R16, R14, UR10, R3.reuse ;  /* 0x0000000a0e107c19 */ /* 0x100fe40008001203 */
[----:B------:R-:W-:Y:S01]  /*fc80*/  SHF.R.U32.HI R3, RZ, UR10, R3 ;  /* 0x0000000aff037c19 */ /* 0x000fe20008011603 */
[----:B------:R-:W-:-:S03]  /*fc90*/  UIADD3 UR10, -UR9, URZ, URZ ;  /* 0x0000003f090a7290 */ /* 0x000fc6000fffe13f */
[--C-:B------:R-:W-:Y:S01]  /*fca0*/  SHF.R.U64 R18, R16, UR12, R3.reuse ;  /* 0x0000000c10127c19 */ /* 0x100fe20008001203 */
[----:B------:R-:W-:Y:S01]  /*fcb0*/  ULDC UR9, c[0x0][0x144] ;  /* 0x0000510000097ab9 */ /* 0x000fe20000000800 */
[----:B------:R-:W-:-:S03]  /*fcc0*/  SHF.R.U32.HI R3, RZ, UR12, R3 ;  /* 0x0000000cff037c19 */ /* 0x000fc60008011603 */
[----:B------:R-:W-:Y:S01]  /*fcd0*/  IMAD.MOV.U32 R2, RZ, RZ, R18 ;  /* 0x000000ffff027224 */ /* 0x000fe200078e0012 */
[----:B------:R-:W-:Y:S06]  /*fce0*/  @!P1 BRA `(.L_x_312) ;  /* 0x0000000000289947 */ /* 0x000fec0003800000 */
        /* <DEDUP_REMOVED lines=10> */
.L_x_312:
[----:B------:R-:W-:Y:S01]  /*fd90*/  UIADD3 UR11, -UR11, URZ, URZ ;  /* 0x0000003f0b0b7290 */ /* 0x000fe2000fffe13f */
[----:B------:R-:W-:Y:S01]  /*fda0*/  SHF.R.U64 R3, R2, UR18, R3 ;  /* 0x0000001202037c19 */ /* 0x000fe20008001203 */
[----:B------:R-:W-:Y:S01]  /*fdb0*/  UIMAD UR8, UR9, UR10, UR8 ;  /* 0x0000000a090872a4 */ /* 0x000fe2000f8e0208 */
[----:B------:R-:W-:Y:S02]  /*fdc0*/  LOP3.LUT R2, R16, UR6, RZ, 0xc0, !PT ;  /* 0x0000000610027c12 */ /* 0x000fe4000f8ec0ff */
[----:B------:R-:W-:Y:S01]  /*fdd0*/  ULDC UR9, c[0x0][0x148] ;  /* 0x0000520000097ab9 */ /* 0x000fe20000000800 */
[----:B------:R-:W-:Y:S01]  /*fde0*/  IMAD.MOV R5, RZ, RZ, -R3 ;  /* 0x000000ffff057224 */ /* 0x000fe200078e0a03 */
[----:B------:R-:W-:Y:S01]  /*fdf0*/  @UP2 UIMAD UR8, UR9, UR11, UR15 ;  /* 0x0000000b090822a4 */ /* 0x000fe2000f8e020f */
[----:B------:R-:W-:Y:S01]  /*fe00*/  IMAD R4, R3, UR5, R2 ;  /* 0x0000000503047c24 */ /* 0x000fe2000f8e0202 */
[----:B------:R-:W-:Y:S01]  /*fe10*/  LOP3.LUT R3, R14, UR4, RZ, 0xc0, !PT ;  /* 0x000000040e037c12 */ /* 0x000fe2000f8ec0ff */
[----:B------:R-:W-:Y:S01]  /*fe20*/  ULDC UR9, c[0x0][0x638] ;  /* 0x00018e0000097ab9 */ /* 0x000fe20000000800 */
[----:B------:R-:W-:Y:S01]  /*fe30*/  PLOP3.LUT P1, PT, PT, PT, UP2, 0x80, 0x0 ;  /* 0x000000000000781c */ /* 0x000fe20003f2f028 */
[----:B------:R-:W-:-:S02]  /*fe40*/  IMAD R2, R5, UR9, R18 ;  /* 0x0000000905027c24 */ /* 0x000fc4000f8e0212 */
[----:B-1----:R-:W-:Y:S01]  /*fe50*/  IMAD R13, R4, R13, UR8 ;  /* 0x00000008040d7e24 */ /* 0x002fe2000f8e020d */
[----:B------:R-:W-:Y:S01]  /*fe60*/  ULDC UR8, c[0x0][0x600] ;  /* 0x0001800000087ab9 */ /* 0x000fe20000000800 */
[----:B------:R-:W-:Y:S02]  /*fe70*/  IMAD.MOV.U32 R5, RZ, RZ, 0x1 ;  /* 0x00000001ff057424 */ /* 0x000fe400078e00ff */
[----:B------:R-:W-:-:S03]  /*fe80*/  IMAD R4, R2, UR8, R3 ;  /* 0x0000000802047c24 */ /* 0x000fc6000f8e0203 */
[----:B------:R-:W-:Y:S02]  /*fe90*/  PRMT R2, R5, 0x7610, R2 ;  /* 0x0000761005027816 */ /* 0x000fe40000000002 */
[----:B------:R-:W-:Y:S02]  /*fea0*/  SEL R5, R4, R13, !P1 ;  /* 0x0000000d04057207 */ /* 0x000fe40004800000 */
[----:B------:R-:W-:-:S03]  /*feb0*/  SEL R3, R13, R4, !P1 ;  /* 0x000000040d037207 */ /* 0x000fc60004800000 */
[----:B------:R1:W-:Y:S04]  /*fec0*/  STL [R1+0x90], R5 ;  /* 0x0000900501007387 */ /* 0x0003e80000100800 */
[----:B------:R1:W-:Y:S04]  /*fed0*/  STL [R1+0x7c], R12 ;  /* 0x00007c0c01007387 */ /* 0x0003e80000100800 */
[----:B------:R1:W-:Y:S02]  /*fee0*/  STL [R1+0x8c], R3 ;  /* 0x00008c0301007387 */ /* 0x0003e40000100800 */
.L_x_310:
[----:B------:R-:W-:Y:S05]  /*fef0*/  BSYNC B1 ;  /* 0x0000000000017941 */ /* 0x000fea0003800000 */
.L_x_309:
[----:B------:R-:W-:-:S13]  /*ff00*/  LOP3.LUT P1, RZ, R2, 0xff, RZ, 0xc0, !PT ;  /* 0x000000ff02ff7812 */ /* 0x000fda000782c0ff */
[----:B------:R-:W-:Y:S05]  /*ff10*/  @P1 BRA `(.L_x_313) ;  /* 0xfffffff000f41947 */ /* 0x000fea000383ffff */
[----:B------:R-:W-:Y:S05]  /*ff20*/  BSYNC B0 ;  /* 0x0000000000007941 */ /* 0x000fea0003800000 */
.L_x_301:
[----:B------:R-:W-:-:S03]  /*ff30*/  UMOV UR8, 0xffffffff ;  /* 0xffffffff00087882 */ /* 0x000fc60000000000 */
[----:B------:R-:W-:Y:S05]  /*ff40*/  BRA.DIV UR8, `(.L_x_314) ;  /* 0x0000000608587947 */ /* 0x000fea000b800000 */
[----:B------:R-:W-:-:S13]  /*ff50*/  ELECT P0, URZ, PT ;  /* 0x00000000003f782f */ /* 0x000fda0003800000 */
.L_x_330:
[----:B------:R-:W-:Y:S04]  /*ff60*/  BSSY B0, `(.L_x_315) ;  /* 0x000002c000007945 */ /* 0x000fe80003800000 */
[----:B------:R-:W-:Y:S05]  /*ff70*/  @!P0 BRA `(.L_x_316) ;  /* 0x0000000000a88947 */ /* 0x000fea0003800000 */
[----:B------:R-:W-:-:S04]  /*ff80*/  ULOP3.LUT UR8, UR7, 0x2, URZ, 0xfc, !UPT ;  /* 0x0000000207087892 */ /* 0x000fc8000f8efc3f */
[----:B------:R-:W-:-:S06]  /*ff90*/  UISETP.NE.AND UP0, UPT, UR8, 0x3, UPT ;  /* 0x000000030800788c */ /* 0x000fcc000bf05270 */
[----:B------:R-:W-:-:S13]  /*ffa0*/  PLOP3.LUT P0, PT, PT, PT, UP0, 0x80, 0x0 ;  /* 0x000000000000781c */ /* 0x000fda0003f0f008 */
[----:B------:R-:W-:Y:S05]  /*ffb0*/  @!P0 BRA `(.L_x_317) ;  /* 0x0000000000048947 */ /* 0x000fea0003800000 */
[----:B------:R-:W-:Y:S01]  /*ffc0*/  BPT.TRAP 0x1 ;  /* 0x000000040000795c */ /* 0x000fe20000300000 */
.L_x_317:
[----:B01----:R-:W0:Y:S01]  /*ffd0*/  S2R R3, SR_CgaCtaId ;  /* 0x0000000000037919 */ /* 0x003e220000008800 */
[----:B------:R-:W-:-:S04]  /*ffe0*/  MOV R2, 0x400 ;  /* 0x0000040000027802 */ /* 0x000fc80000000f00 */
[----:B0-----:R-:W-:Y:S02]  /*fff0*/  LEA R3, R3, R2, 0x18 ;  /* 0x0000000203037211 */ /* 0x001fe400078ec0ff */
[----:B------:R-:W-:-:S03]  /*10000*/  SHF.L.U32 R2, R8, 0x1f, RZ ;  /* 0x0000001f08027819 */ /* 0x000fc600000006ff */
[----:B------:R-:W-:-:S04]  /*10010*/  VIADD R3, R3, 0x20 ;  /* 0x0000002003037836 */ /* 0x000fc80000000000 */
[C---:B------:R-:W-:Y:S02]  /*10020*/  IMAD R7, R0.reuse, 0x8, R3 ;  /* 0x0000000800077824 */ /* 0x040fe400078e0203 */
[----:B------:R-:W-:Y:S02]  /*10030*/  VIADD R0, R0, 0x1 ;  /* 0x0000000100007836 */ /* 0x000fe40000000000 */
[----:B------:R-:W0:Y:S03]  /*10040*/  SYNCS.PHASECHK.TRANS64.TRYWAIT P0, [R7+URZ], R2 ;  /* 0x00000002070075a7 */ /* 0x000e26000800017f */
[----:B------:R-:W-:-:S04]  /*10050*/  ISETP.NE.AND P1, PT, R0, 0x4, PT ;  /* 0x000000040000780c */ /* 0x000fc80003f25270 */
[----:B------:R-:W-:Y:S02]  /*10060*/  SEL R5, RZ, 0x1, P1 ;  /* 0x00000001ff057807 */ /* 0x000fe40000800000 */
[----:B------:R-:W-:Y:S02]  /*10070*/  SEL R0, R0, RZ, P1 ;  /* 0x000000ff00007207 */ /* 0x000fe40000800000 */
[----:B------:R-:W-:-:S03]  /*10080*/  LOP3.LUT R5, R8, R5, RZ, 0x3c, !PT ;  /* 0x0000000508057212 */ /* 0x000fc600078e3cff */
[----:B------:R-:W-:Y:S01]  /*10090*/  IMAD R9, R0, 0x8, R3 ;  /* 0x0000000800097824 */ /* 0x000fe200078e0203 */
[----:B------:R-:W-:Y:S01]  /*100a0*/  SHF.L.U32 R4, R5, 0x1f, RZ ;  /* 0x0000001f05047819 */ /* 0x000fe200000006ff */
[----:B0-----:R-:W-:Y:S06]  /*100b0*/  @!P0 BRA `(.L_x_318) ;  /* 0x0000000400208947 */ /* 0x001fec0003800000 */
.L_x_331:
[----:B------:R-:W1:Y:S01]  /*100c0*/  SYNCS.PHASECHK.TRANS64.TRYWAIT P0, [R9+URZ], R4 ;  /* 0x00000004090075a7 */ /* 0x000e62000800017f */
[----:B------:R-:W-:-:S05]  /*100d0*/  VIADD R0, R0, 0x1 ;  /* 0x0000000100007836 */ /* 0x000fca0000000000 */
[----:B------:R-:W-:-:S04]  /*100e0*/  ISETP.NE.AND P1, PT, R0, 0x4, PT ;  /* 0x000000040000780c */ /* 0x000fc80003f25270 */
[----:B0-----:R-:W-:Y:S02]  /*100f0*/  SEL R2, RZ, 0x1, P1 ;  /* 0x00000001ff027807 */ /* 0x001fe40000800000 */
[----:B------:R-:W-:Y:S02]  /*10100*/  SEL R0, R0, RZ, P1 ;  /* 0x000000ff00007207 */ /* 0x000fe40000800000 */
[----:B------:R-:W-:-:S03]  /*10110*/  LOP3.LUT R7, R5, R2, RZ, 0x3c, !PT ;  /* 0x0000000205077212 */ /* 0x000fc600078e3cff */
[----:B------:R-:W-:Y:S01]  /*10120*/  IMAD R6, R0, 0x8, R3 ;  /* 0x0000000800067824 */ /* 0x000fe200078e0203 */
[----:B------:R-:W-:Y:S01]  /*10130*/  SHF.L.U32 R5, R7, 0x1f, RZ ;  /* 0x0000001f07057819 */ /* 0x000fe200000006ff */
[----:B-1----:R-:W-:Y:S06]  /*10140*/  @!P0 BRA `(.L_x_319) ;  /* 0x0000000400108947 */ /* 0x002fec0003800000 */
.L_x_332:
[----:B------:R-:W1:Y:S01]  /*10150*/  SYNCS.PHASECHK.TRANS64.TRYWAIT P0, [R6+URZ], R5 ;  /* 0x00000005060075a7 */ /* 0x000e62000800017f */
[----:B------:R-:W-:-:S05]  /*10160*/  VIADD R0, R0, 0x1 ;  /* 0x0000000100007836 */ /* 0x000fca0000000000 */
[----:B------:R-:W-:-:S04]  /*10170*/  ISETP.NE.AND P1, PT, R0, 0x4, PT ;  /* 0x000000040000780c */ /* 0x000fc80003f25270 */
[----:B------:R-:W-:Y:S02]  /*10180*/  SEL R2, RZ, 0x1, P1 ;  /* 0x00000001ff027807 */ /* 0x000fe40000800000 */
[----:B------:R-:W-:Y:S02]  /*10190*/  SEL R0, R0, RZ, P1 ;  /* 0x000000ff00007207 */ /* 0x000fe40000800000 */
[----:B------:R-:W-:Y:S01]  /*101a0*/  LOP3.LUT R2, R7, R2, RZ, 0x3c, !PT ;  /* 0x0000000207027212 */ /* 0x000fe200078e3cff */
[----:B-1----:R-:W-:Y:S06]  /*101b0*/  @!P0 BRA `(.L_x_320) ;  /* 0x0000000400088947 */ /* 0x002fec0003800000 */
.L_x_333:
[----:B------:R-:W-:Y:S01]  /*101c0*/  IMAD R3, R0, 0x8, R3 ;  /* 0x0000000800037824 */ /* 0x000fe200078e0203 */
[----:B------:R-:W-:-:S07]  /*101d0*/  SHF.L.U32 R0, R2, 0x1f, RZ ;  /* 0x0000001f02007819 */ /* 0x000fce00000006ff */
.L_x_321:
[----:B--2---:R2:W3:Y:S02]  /*101e0*/  SYNCS.PHASECHK.TRANS64.TRYWAIT P0, [R3+URZ], R0 ;  /* 0x00000000030075a7 */ /* 0x0044e4000800017f */
[----:B---3--:R-:W-:Y:S05]  /*101f0*/  @!P0 NANOSLEEP.SYNCS 0x989680 ;  /* 0x009896800000895d */ /* 0x008fea0003900000 */
[----:B------:R-:W3:Y:S02]  /*10200*/  @!P0 SYNCS.PHASECHK.TRANS64 P0, [R3+URZ], R0 ;  /* 0x00000000030085a7 */ /* 0x000ee4000800007f */
[----:B---3--:R-:W-:Y:S05]  /*10210*/  @!P0 BRA `(.L_x_321) ;  /* 0xfffffffc00f08947 */ /* 0x008fea000383ffff */
.L_x_316:
[----:B------:R-:W-:Y:S05]  /*10220*/  BSYNC B0 ;  /* 0x0000000000007941 */ /* 0x000fea0003800000 */
.L_x_315:
[----:B------:R-:W-:Y:S05]  /*10230*/  EXIT ;  /* 0x000000000000794d */ /* 0x000fea0003800000 */
.L_x_18:
[----:B0-----:R-:W-:-:S04]  /*10240*/  IMAD.U32 R3, RZ, RZ, UR17 ;  /* 0x00000011ff037e24 */ /* 0x001fc8000f8e00ff */
[----:B------:R0:W1:Y:S03]  /*10250*/  SYNCS.PHASECHK.TRANS64.TRYWAIT P0, [R3+URZ+-0x8], R0 ;  /* 0xfffff800030075a7 */ /* 0x000066000800017f */
[----:B-1----:R-:W-:Y:S05]  /*10260*/  @!P0 NANOSLEEP.SYNCS 0x989680 ;  /* 0x009896800000895d */ /* 0x002fea0003900000 */
[----:B------:R-:W1:Y:S02]  /*10270*/  @!P0 SYNCS.PHASECHK.TRANS64 P0, [R3+URZ+-0x8], R0 ;  /* 0xfffff800030085a7 */ /* 0x000e64000800007f */
[----:B-1----:R-:W-:Y:S05]  /*10280*/  @!P0 BRA `(.L_x_18) ;  /* 0xfffffffc00ec8947 */ /* 0x002fea000383ffff */
[----:B------:R-:W-:Y:S05]  /*10290*/  BRA `(.L_x_322) ;  /* 0xffffff14007c7947 */ /* 0x000fea000383ffff */
.L_x_23:
[----:B-1----:R-:W-:-:S04]  /*102a0*/  IMAD.U32 R3, RZ, RZ, UR4 ;  /* 0x00000004ff037e24 */ /* 0x002fc8000f8e00ff */
[----:B------:R1:W2:Y:S03]  /*102b0*/  SYNCS.PHASECHK.TRANS64.TRYWAIT P0, [R3+URZ], R0 ;  /* 0x00000000030075a7 */ /* 0x0002a6000800017f */
[----:B--2---:R-:W-:Y:S05]  /*102c0*/  @!P0 NANOSLEEP.SYNCS 0x989680 ;  /* 0x009896800000895d */ /* 0x004fea0003900000 */
[----:B------:R-:W2:Y:S02]  /*102d0*/  @!P0 SYNCS.PHASECHK.TRANS64 P0, [R3+URZ], R0 ;  /* 0x00000000030085a7 */ /* 0x000ea4000800007f */
[----:B--2---:R-:W-:Y:S05]  /*102e0*/  @!P0 BRA `(.L_x_23) ;  /* 0xfffffffc00ec8947 */ /* 0x004fea000383ffff */
[----:B------:R-:W-:Y:S05]  /*102f0*/  BRA `(.L_x_22) ;  /* 0xffffff1c00e87947 */ /* 0x000fea000383ffff */
.L_x_29:
[----:B-----5:R1:W-:Y:S02]  /*10300*/  STL [R1+0xa4], R0 ;  /* 0x0000a40001007387 */ /* 0x0203e40000100800 */
[----:B-1----:R-:W-:-:S04]  /*10310*/  IMAD.U32 R0, RZ, RZ, UR8 ;  /* 0x00000008ff007e24 */ /* 0x002fc8000f8e00ff */
[----:B------:R1:W3:Y:S03]  /*10320*/  SYNCS.PHASECHK.TRANS64.TRYWAIT P0, [R0+URZ], R229 ;  /* 0x000000e5000075a7 */ /* 0x0002e6000800017f */
[----:B---3--:R-:W-:Y:S05]  /*10330*/  @!P0 NANOSLEEP.SYNCS 0x989680 ;  /* 0x009896800000895d */ /* 0x008fea0003900000 */
[----:B------:R1:W3:Y:S02]  /*10340*/  @!P0 SYNCS.PHASECHK.TRANS64 P0, [R0+URZ], R229 ;  /* 0x000000e5000085a7 */ /* 0x0002e4000800007f */
[----:B-1----:R1:W5:Y:S02]  /*10350*/  LDL.LU R0, [R1+0xa4] ;  /* 0x0000a40001007983 */ /* 0x0023640000300800 */
[----:B-1-3--:R-:W-:Y:S05]  /*10360*/  @!P0 BRA `(.L_x_29) ;  /* 0xfffffffc00e48947 */ /* 0x00afea000383ffff */
[----:B------:R-:W-:Y:S05]  /*10370*/  BRA `(.L_x_28) ;  /* 0xffffff30003c7947 */ /* 0x000fea000383ffff */
.L_x_37:
[----:B0-----:R-:W-:-:S04]  /*10380*/  IMAD.U32 R25, RZ, RZ, UR17 ;  /* 0x00000011ff197e24 */ /* 0x001fc8000f8e00ff */
[----:B------:R0:W3:Y:S03]  /*10390*/  SYNCS.PHASECHK.TRANS64.TRYWAIT P0, [R25+URZ+0x8], R24 ;  /* 0x00000818190075a7 */ /* 0x0000e6000800017f */
[----:B---3--:R-:W-:Y:S05]  /*103a0*/  @!P0 NANOSLEEP.SYNCS 0x989680 ;  /* 0x009896800000895d */ /* 0x008fea0003900000 */
[----:B------:R-:W3:Y:S02]  /*103b0*/  @!P0 SYNCS.PHASECHK.TRANS64 P0, [R25+URZ+0x8], R24 ;  /* 0x00000818190085a7 */ /* 0x000ee4000800007f */
[----:B---3--:R-:W-:Y:S05]  /*103c0*/  @!P0 BRA `(.L_x_37) ;  /* 0xfffffffc00ec8947 */ /* 0x008fea000383ffff */
[----:B------:R-:W-:Y:S05]  /*103d0*/  BRA `(.L_x_323) ;  /* 0xffffff5000f07947 */ /* 0x000fea000383ffff */
.L_x_302:
[----:B------:R-:W-:Y:S01]  /*103e0*/  BSSY B1, `(.L_x_324) ;  /* 0x0000006000017945 */ /* 0x000fe20003800000 */
[----:B------:R-:W-:-:S07]  /*103f0*/  IMAD.MOV.U32 R2, RZ, RZ, -0x1 ;  /* 0xffffffffff027424 */ /* 0x000fce00078e00ff */
[----:B------:R-:W-:Y:S05]  /*10400*/  WARPSYNC.COLLECTIVE R2, `(.L_x_325) ;  /* 0x00000000020c7348 */ /* 0x000fea0003c00000 */
[----:B------:R-:W-:Y:S02]  /*10410*/  ELECT P1, UR62, PT ;  /* 0x00000000003e782f */ /* 0x000fe40003820000 */
[----:B------:R-:W-:Y:S01]  /*10420*/  MOV R2, UR62 ;  /* 0x0000003e00027c02 */ /* 0x000fe20008000f00 */
[----:B------:R-:W-:Y:S10]  /*10430*/  ENDCOLLECTIVE ;  /* 0x000000000000791b */ /* 0x000ff40003800000 */
.L_x_325:
[----:B------:R-:W-:Y:S05]  /*10440*/  BSYNC B1 ;  /* 0x0000000000017941 */ /* 0x000fea0003800000 */
.L_x_324:
[----:B------:R-:W-:Y:S05]  /*10450*/  BRA `(.L_x_326) ;  /* 0xffffffec00b07947 */ /* 0x000fea000383ffff */
.L_x_305:
[----:B0-----:R0:W1:Y:S02]  /*10460*/  SYNCS.PHASECHK.TRANS64.TRYWAIT P1, [R12+URZ+0x20], R3 ;  /* 0x000020030c0075a7 */ /* 0x001064000802017f */
[----:B-1----:R-:W-:Y:S05]  /*10470*/  @!P1 NANOSLEEP.SYNCS 0x989680 ;  /* 0x009896800000995d */ /* 0x002fea0003900000 */
[----:B------:R-:W1:Y:S02]  /*10480*/  @!P1 SYNCS.PHASECHK.TRANS64 P1, [R12+URZ+0x20], R3 ;  /* 0x000020030c0095a7 */ /* 0x000e64000802007f */
[----:B-1----:R-:W-:Y:S05]  /*10490*/  @!P1 BRA `(.L_x_305) ;  /* 0xfffffffc00f09947 */ /* 0x002fea000383ffff */
[----:B------:R-:W-:Y:S05]  /*104a0*/  BRA `(.L_x_327) ;  /* 0xffffffec00ec7947 */ /* 0x000fea000383ffff */
.L_x_314:
[----:B------:R-:W-:Y:S01]  /*104b0*/  BSSY B0, `(.L_x_328) ;  /* 0x0000006000007945 */ /* 0x000fe20003800000 */
[----:B------:R-:W-:-:S07]  /*104c0*/  IMAD.MOV.U32 R2, RZ, RZ, -0x1 ;  /* 0xffffffffff027424 */ /* 0x000fce00078e00ff */
[----:B01----:R-:W-:Y:S05]  /*104d0*/  WARPSYNC.COLLECTIVE R2, `(.L_x_329) ;  /* 0x00000000020c7348 */ /* 0x003fea0003c00000 */
[----:B------:R-:W-:Y:S02]  /*104e0*/  ELECT P1, UR62, PT ;  /* 0x00000000003e782f */ /* 0x000fe40003820000 */
[----:B------:R-:W-:Y:S01]  /*104f0*/  MOV R2, UR62 ;  /* 0x0000003e00027c02 */ /* 0x000fe20008000f00 */
[----:B01----:R-:W-:Y:S10]  /*10500*/  ENDCOLLECTIVE ;  /* 0x000000000000791b */ /* 0x003ff40003800000 */
.L_x_329:
[----:B------:R-:W-:Y:S05]  /*10510*/  BSYNC B0 ;  /* 0x0000000000007941 */ /* 0x000fea0003800000 */
.L_x_328:
[----:B------:R-:W-:Y:S01]  /*10520*/  PLOP3.LUT P0, PT, P1, PT, PT, 0x80, 0x0 ;  /* 0x000000000000781c */ /* 0x000fe20000f0f070 */
[----:B------:R-:W-:-:S12]  /*10530*/  BRA `(.L_x_330) ;  /* 0xfffffff800887947 */ /* 0x000fd8000383ffff */
.L_x_318:
[----:B0-----:R0:W1:Y:S02]  /*10540*/  SYNCS.PHASECHK.TRANS64.TRYWAIT P0, [R7+URZ], R2 ;  /* 0x00000002070075a7 */ /* 0x001064000800017f */
[----:B-1----:R-:W-:Y:S05]  /*10550*/  @!P0 NANOSLEEP.SYNCS 0x989680 ;  /* 0x009896800000895d */ /* 0x002fea0003900000 */
[----:B------:R-:W1:Y:S02]  /*10560*/  @!P0 SYNCS.PHASECHK.TRANS64 P0, [R7+URZ], R2 ;  /* 0x00000002070085a7 */ /* 0x000e64000800007f */
[----:B-1----:R-:W-:Y:S05]  /*10570*/  @!P0 BRA `(.L_x_318) ;  /* 0xfffffffc00f08947 */ /* 0x002fea000383ffff */
[----:B------:R-:W-:Y:S05]  /*10580*/  BRA `(.L_x_331) ;  /* 0xfffffff800cc7947 */ /* 0x000fea000383ffff */
.L_x_319:
[----:B0-----:R0:W1:Y:S02]  /*10590*/  SYNCS.PHASECHK.TRANS64.TRYWAIT P0, [R9+URZ], R4 ;  /* 0x00000004090075a7 */ /* 0x001064000800017f */
[----:B-1----:R-:W-:Y:S05]  /*105a0*/  @!P0 NANOSLEEP.SYNCS 0x989680 ;  /* 0x009896800000895d */ /* 0x002fea0003900000 */
[----:B------:R-:W1:Y:S02]  /*105b0*/  @!P0 SYNCS.PHASECHK.TRANS64 P0, [R9+URZ], R4 ;  /* 0x00000004090085a7 */ /* 0x000e64000800007f */
[----:B-1----:R-:W-:Y:S05]  /*105c0*/  @!P0 BRA `(.L_x_319) ;  /* 0xfffffffc00f08947 */ /* 0x002fea000383ffff */
[----:B------:R-:W-:Y:S05]  /*105d0*/  BRA `(.L_x_332) ;  /* 0xfffffff800dc7947 */ /* 0x000fea000383ffff */
.L_x_320:
[----:B-1----:R1:W2:Y:S02]  /*105e0*/  SYNCS.PHASECHK.TRANS64.TRYWAIT P0, [R6+URZ], R5 ;  /* 0x00000005060075a7 */ /* 0x0022a4000800017f */
[----:B--2---:R-:W-:Y:S05]  /*105f0*/  @!P0 NANOSLEEP.SYNCS 0x989680 ;  /* 0x009896800000895d */ /* 0x004fea0003900000 */
[----:B------:R-:W2:Y:S02]  /*10600*/  @!P0 SYNCS.PHASECHK.TRANS64 P0, [R6+URZ], R5 ;  /* 0x00000005060085a7 */ /* 0x000ea4000800007f */
[----:B--2---:R-:W-:Y:S05]  /*10610*/  @!P0 BRA `(.L_x_320) ;  /* 0xfffffffc00f08947 */ /* 0x004fea000383ffff */
[----:B------:R-:W-:Y:S05]  /*10620*/  BRA `(.L_x_333) ;  /* 0xfffffff800e47947 */ /* 0x000fea000383ffff */
.L_x_334:
[----:B------:R-:W-:-:S00]  /*10630*/  BRA `(.L_x_334) ;  /* 0xfffffffc00fc7947 */ /* 0x000fc0000383ffff */
[----:B------:R-:W-:-:S00]  /*10640*/  NOP ;  /* 0x0000000000007918 */ /* 0x000fc00000000000 */
        /* <DEDUP_REMOVED lines=11> */
.L_x_335:


//--------------------- .nv.shared._ZN7cutlass13device_kernelINS_4gemm6kernel13GemmUniversalIN4cute5tupleIJiiiiEEENS1_10collective13CollectiveMmaINS1_37MainloopSm90TmaGmmaWarpSpecializedFP8ILi4ENS5_IJNS4_1CILi2EEENSA_ILi1EEESC_EEENS1_32KernelTmaWarpSpecializedPingpongEEENS5_IJNSA_ILi64EEENSA_ILi256EEENSA_ILi32EEEEEENS_12float_e4m3_tENS5_IJlSC_lEEESK_SL_NS4_8TiledMMAINS4_8MMA_AtomIJNS4_4SM904GMMA31MMA_64x256x32_F32E4M3E4M3_SS_TNILNSP_7ScaleInE1ELSR_1EEEEEENS4_6LayoutINS5_IJSC_SC_SC_EEENS5_IJNSA_ILi0EEESW_SW_EEEEENS5_IJNS4_10UnderscoreESZ_SZ_EEEEENS4_13SM90_TMA_LOADENS4_14ComposedLayoutINS4_7SwizzleILi1ELi4ELi3EEENS4_18smem_ptr_flag_bitsILi8EEENSU_INS5_IJNSA_ILi8EEESI_EEENS5_IJSI_SC_EEEEEEEvNS4_8identityENS4_23SM90_TMA_LOAD_MULTICASTES1C_vS1D_EENS_8epilogue10collective6detail29Sm90TmaWarpSpecializedAdapterINS1H_15DefaultEpilogueISK_SL_SL_NS1G_6thread17LinearCombinationISK_Li1EffLNS1L_9ScaleType4KindE0ELNS_15FloatRoundStyleE2ESK_EENS1_15EpilogueDefaultEEEEEvvEEEEvNT_6ParamsE --------------------------
	.section	.nv.shared._ZN7cutlass13device_kernelINS_4gemm6kernel13GemmUniversalIN4cute5tupleIJiiiiEEENS1_10collective13CollectiveMmaINS1_37MainloopSm90TmaGmmaWarpSpecializedFP8ILi4ENS5_IJNS4_1CILi2EEENSA_ILi1EEESC_EEENS1_32KernelTmaWarpSpecializedPingpongEEENS5_IJNSA_ILi64EEENSA_ILi256EEENSA_ILi32EEEEEENS_12float_e4m3_tENS5_IJlSC_lEEESK_SL_NS4_8TiledMMAINS4_8MMA_AtomIJNS4_4SM904GMMA31MMA_64x256x32_F32E4M3E4M3_SS_TNILNSP_7ScaleInE1ELSR_1EEEEEENS4_6LayoutINS5_IJSC_SC_SC_EEENS5_IJNSA_ILi0EEESW_SW_EEEEENS5_IJNS4_10UnderscoreESZ_SZ_EEEEENS4_13SM90_TMA_LOADENS4_14ComposedLayoutINS4_7SwizzleILi1ELi4ELi3EEENS4_18smem_ptr_flag_bitsILi8EEENSU_INS5_IJNSA_ILi8EEESI_EEENS5_IJSI_SC_EEEEEEEvNS4_8identityENS4_23SM90_TMA_LOAD_MULTICASTES1C_vS1D_EENS_8epilogue10collective6detail29Sm90TmaWarpSpecializedAdapterINS1H_15DefaultEpilogueISK_SL_SL_NS1G_6thread17LinearCombinationISK_Li1EffLNS1L_9ScaleType4KindE0ELNS_15FloatRoundStyleE2ESK_EENS1_15EpilogueDefaultEEEEEvvEEEEvNT_6ParamsE,"aw",@nobits
	.sectionflags	@""
	.align	16
	.zero		1024


//--------------------- .nv.shared.reserved.0     --------------------------
	.section	.nv.shared.reserved.0,"aw",@nobits
	.weak		__nv_reservedSMEM_offset_0_alias
	.size		__nv_reservedSMEM_offset_0_alias, 0, 0
	.other		__nv_reservedSMEM_offset_0_alias,@"STO_CUDA_RESERVED_SHARED STV_DEFAULT"
__nv_reservedSMEM_offset_0_alias:
	.zero		0


//--------------------- .nv.global                --------------------------
	.section	.nv.global,"aw",@nobits
.nv.global:
	.type		_ZN39_INTERNAL_262298d6_4_k_cu_e0d5227d_37474cute1_E,@object
	.size		_ZN39_INTERNAL_262298d6_4_k_cu_e0d5227d_37474cute1_E,(_ZN39_INTERNAL_262298d6_4_k_cu_e0d5227d_37474cuda3std3__45__cpo6cbeginE - _ZN39_INTERNAL_262298d6_4_k_cu_e0d5227d_37474cute1_E)
_ZN39_INTERNAL_262298d6_4_k_cu_e0d5227d_37474cute1_E:
	.zero		1
	.type		_ZN39_INTERNAL_262298d6_4_k_cu_e0d5227d_37474cuda3std3__45__cpo6cbeginE,@object
	.size		_ZN39_INTERNAL_262298d6_4_k_cu_e0d5227d_37474cuda3std3__45__cpo6cbeginE,(_ZN39_INTERNAL_262298d6_4_k_cu_e0d5227d_37474cuda3std3__48in_placeE - _ZN39_INTERNAL_262298d6_4_k_cu_e0d5227d_37474cuda3std3__45__cpo6cbeginE)
_ZN39_INTERNAL_262298d6_4_k_cu_e0d5227d_37474cuda3std3__45__cpo6cbeginE:
	.zero		1
	.type		_ZN39_INTERNAL_262298d6_4_k_cu_e0d5227d_37474cuda3std3__48in_placeE,@object
	.size		_ZN39_INTERNAL_262298d6_4_k_cu_e0d5227d_37474cuda3std3__48in_placeE,(_ZN39_INTERNAL_262298d6_4_k_cu_e0d5227d_37474cuda3std6ranges3__45__cpo9iter_moveE - _ZN39_INTERNAL_262298d6_4_k_cu_e0d5227d_37474cuda3std3__48in_placeE)
_ZN39_INTERNAL_262298d6_4_k_cu_e0d5227d_37474cuda3std3__48in_placeE:
	.zero		1
	.type		_ZN39_INTERNAL_262298d6_4_k_cu_e0d5227d_37474cuda3std6ranges3__45__cpo9iter_moveE,@object
	.size		_ZN39_INTERNAL_262298d6_4_k_cu_e0d5227d_37474cuda3std6ranges3__45__cpo9iter_moveE,(_ZN39_INTERNAL_262298d6_4_k_cu_e0d5227d_37474cuda3std3__45__cpo5beginE - _ZN39_INTERNAL_262298d6_4_k_cu_e0d5227d_37474cuda3std6ranges3__45__cpo9iter_moveE)
_ZN39_INTERNAL_262298d6_4_k_cu_e0d5227d_37474cuda3std6ranges3__45__cpo9iter_moveE:
	.zero		1
	.type		_ZN39_INTERNAL_262298d6_4_k_cu_e0d5227d_37474cuda3std3__45__cpo5beginE,@object
	.size		_ZN39_INTERNAL_262298d6_4_k_cu_e0d5227d_37474cuda3std3__45__cpo5beginE,(_ZN39_INTERNAL_262298d6_4_k_cu_e0d5227d_37474cuda3std3__441_GLOBAL__N__262298d6_4_k_cu_e0d5227d_37476ignoreE - _ZN39_INTERNAL_262298d6_4_k_cu_e0d5227d_37474cuda3std3__45__cpo5beginE)
_ZN39_INTERNAL_262298d6_4_k_cu_e0d5227d_37474cuda3std3__45__cpo5beginE:
	.zero		1
	.type		_ZN39_INTERNAL_262298d6_4_k_cu_e0d5227d_37474cuda3std3__441_GLOBAL__N__262298d6_4_k_cu_e0d5227d_37476ignoreE,@object
	.size		_ZN39_INTERNAL_262298d6_4_k_cu_e0d5227d_37474cuda3std3__441_GLOBAL__N__262298d6_4_k_cu_e0d5227d_37476ignoreE,(_ZN39_INTERNAL_262298d6_4_k_cu_e0d5227d_37474cute7productE - _ZN39_INTERNAL_262298d6_4_k_cu_e0d5227d_37474cuda3std3__441_GLOBAL__N__262298d6_4_k_cu_e0d5227d_37476ignoreE)
_ZN39_INTERNAL_262298d6_4_k_cu_e0d5227d_37474cuda3std3__441_GLOBAL__N__262298d6_4_k_cu_e0d5227d_37476ignoreE:
	.zero		1
	.type		_ZN39_INTERNAL_262298d6_4_k_cu_e0d5227d_37474cute7productE,@object
	.size		_ZN39_INTERNAL_262298d6_4_k_cu_e0d5227d_37474cute7productE,(_ZN39_INTERNAL_262298d6_4_k_cu_e0d5227d_37474cuda3std3__45__cpo3endE - _ZN39_INTERNAL_262298d6_4_k_cu_e0d5227d_37474cute7productE)
_ZN39_INTERNAL_262298d6_4_k_cu_e0d5227d_37474cute7productE:
	.zero		1
	.type		_ZN39_INTERNAL_262298d6_4_k_cu_e0d5227d_37474cuda3std3__45__cpo3endE,@object
	.size		_ZN39_INTERNAL_262298d6_4_k_cu_e0d5227d_37474cuda3std3__45__cpo3endE,(_ZN39_INTERNAL_262298d6_4_k_cu_e0d5227d_37474cuda3std3__419piecewise_constructE - _ZN39_INTERNAL_262298d6_4_k_cu_e0d5227d_37474cuda3std3__45__cpo3endE)
_ZN39_INTERNAL_262298d6_4_k_cu_e0d5227d_37474cuda3std3__45__cpo3endE:
	.zero		1
	.type		_ZN39_INTERNAL_262298d6_4_k_cu_e0d5227d_37474cuda3std3__419piecewise_constructE,@object
	.size		_ZN39_INTERNAL_262298d6_4_k_cu_e0d5227d_37474cuda3std3__419piecewise_constructE,(_ZN39_INTERNAL_262298d6_4_k_cu_e0d5227d_37474cuda3std3__45__cpo4cendE - _ZN39_INTERNAL_262298d6_4_k_cu_e0d5227d_37474cuda3std3__419piecewise_constructE)
_ZN39_INTERNAL_262298d6_4_k_cu_e0d5227d_37474cuda3std3__419piecewise_constructE:
	.zero		1
	.type		_ZN39_INTERNAL_262298d6_4_k_cu_e0d5227d_37474cuda3std3__45__cpo4cendE,@object
	.size		_ZN39_INTERNAL_262298d6_4_k_cu_e0d5227d_37474cuda3std3__45__cpo4cendE,(_ZN39_INTERNAL_262298d6_4_k_cu_e0d5227d_37474cuda3std6ranges3__45__cpo4swapE - _ZN39_INTERNAL_262298d6_4_k_cu_e0d5227d_37474cuda3std3__45__cpo4cendE)
_ZN39_INTERNAL_262298d6_4_k_cu_e0d5227d_37474cuda3std3__45__cpo4cendE:
	.zero		1
	.type		_ZN39_INTERNAL_262298d6_4_k_cu_e0d5227d_37474cuda3std6ranges3__45__cpo4swapE,@object
	.size		_ZN39_INTERNAL_262298d6_4_k_cu_e0d5227d_37474cuda3std6ranges3__45__cpo4swapE,(.L_7 - _ZN39_INTERNAL_262298d6_4_k_cu_e0d5227d_37474cuda3std6ranges3__45__cpo4swapE)
_ZN39_INTERNAL_262298d6_4_k_cu_e0d5227d_37474cuda3std6ranges3__45__cpo4swapE:
	.zero		1
.L_7:


//--------------------- .nv.constant0._ZN7cutlass13device_kernelINS_4gemm6kernel13GemmUniversalIN4cute5tupleIJiiiiEEENS1_10collective13CollectiveMmaINS1_37MainloopSm90TmaGmmaWarpSpecializedFP8ILi4ENS5_IJNS4_1CILi2EEENSA_ILi1EEESC_EEENS1_32KernelTmaWarpSpecializedPingpongEEENS5_IJNSA_ILi64EEENSA_ILi256EEENSA_ILi32EEEEEENS_12float_e4m3_tENS5_IJlSC_lEEESK_SL_NS4_8TiledMMAINS4_8MMA_AtomIJNS4_4SM904GMMA31MMA_64x256x32_F32E4M3E4M3_SS_TNILNSP_7ScaleInE1ELSR_1EEEEEENS4_6LayoutINS5_IJSC_SC_SC_EEENS5_IJNSA_ILi0EEESW_SW_EEEEENS5_IJNS4_10UnderscoreESZ_SZ_EEEEENS4_13SM90_TMA_LOADENS4_14ComposedLayoutINS4_7SwizzleILi1ELi4ELi3EEENS4_18smem_ptr_flag_bitsILi8EEENSU_INS5_IJNSA_ILi8EEESI_EEENS5_IJSI_SC_EEEEEEEvNS4_8identityENS4_23SM90_TMA_LOAD_MULTICASTES1C_vS1D_EENS_8epilogue10collective6detail29Sm90TmaWarpSpecializedAdapterINS1H_15DefaultEpilogueISK_SL_SL_NS1G_6thread17LinearCombinationISK_Li1EffLNS1L_9ScaleType4KindE0ELNS_15FloatRoundStyleE2ESK_EENS1_15EpilogueDefaultEEEEEvvEEEEvNT_6ParamsE --------------------------
	.section	.nv.constant0._ZN7cutlass13device_kernelINS_4gemm6kernel13GemmUniversalIN4cute5tupleIJiiiiEEENS1_10collective13CollectiveMmaINS1_37MainloopSm90TmaGmmaWarpSpecializedFP8ILi4ENS5_IJNS4_1CILi2EEENSA_ILi1EEESC_EEENS1_32KernelTmaWarpSpecializedPingpongEEENS5_IJNSA_ILi64EEENSA_ILi256EEENSA_ILi32EEEEEENS_12float_e4m3_tENS5_IJlSC_lEEESK_SL_NS4_8TiledMMAINS4_8MMA_AtomIJNS4_4SM904GMMA31MMA_64x256x32_F32E4M3E4M3_SS_TNILNSP_7ScaleInE1ELSR_1EEEEEENS4_6LayoutINS5_IJSC_SC_SC_EEENS5_IJNSA_ILi0EEESW_SW_EEEEENS5_IJNS4_10UnderscoreESZ_SZ_EEEEENS4_13SM90_TMA_LOADENS4_14ComposedLayoutINS4_7SwizzleILi1ELi4ELi3EEENS4_18smem_ptr_flag_bitsILi8EEENSU_INS5_IJNSA_ILi8EEESI_EEENS5_IJSI_SC_EEEEEEEvNS4_8identityENS4_23SM90_TMA_LOAD_MULTICASTES1C_vS1D_EENS_8epilogue10collective6detail29Sm90TmaWarpSpecializedAdapterINS1H_15DefaultEpilogueISK_SL_SL_NS1G_6thread17LinearCombinationISK_Li1EffLNS1L_9ScaleType4KindE0ELNS_15FloatRoundStyleE2ESK_EENS1_15EpilogueDefaultEEEEEvvEEEEvNT_6ParamsE,"a",@progbits
	.sectionflags	@""
	.align	4
.nv.constant0._ZN7cutlass13device_kernelINS_4gemm6kernel13GemmUniversalIN4cute5tupleIJiiiiEEENS1_10collective13CollectiveMmaINS1_37MainloopSm90TmaGmmaWarpSpecializedFP8ILi4ENS5_IJNS4_1CILi2EEENSA_ILi1EEESC_EEENS1_32KernelTmaWarpSpecializedPingpongEEENS5_IJNSA_ILi64EEENSA_ILi256EEENSA_ILi32EEEEEENS_12float_e4m3_tENS5_IJlSC_lEEESK_SL_NS4_8TiledMMAINS4_8MMA_AtomIJNS4_4SM904GMMA31MMA_64x256x32_F32E4M3E4M3_SS_TNILNSP_7ScaleInE1ELSR_1EEEEEENS4_6LayoutINS5_IJSC_SC_SC_EEENS5_IJNSA_ILi0EEESW_SW_EEEEENS5_IJNS4_10UnderscoreESZ_SZ_EEEEENS4_13SM90_TMA_LOADENS4_14ComposedLayoutINS4_7SwizzleILi1ELi4ELi3EEENS4_18smem_ptr_flag_bitsILi8EEENSU_INS5_IJNSA_ILi8EEESI_EEENS5_IJSI_SC_EEEEEEEvNS4_8identityENS4_23SM90_TMA_LOAD_MULTICASTES1C_vS1D_EENS_8epilogue10collective6detail29Sm90TmaWarpSpecializedAdapterINS1H_15DefaultEpilogueISK_SL_SL_NS1G_6thread17LinearCombinationISK_Li1EffLNS1L_9ScaleType4KindE0ELNS_15FloatRoundStyleE2ESK_EENS1_15EpilogueDefaultEEEEEvvEEEEvNT_6ParamsE:
	.zero		1664


//--------------------- SYMBOLS --------------------------

	.type		.nv.reservedSmem.offset0,@object
	.size		.nv.reservedSmem.offset0,0x4
